//
// Generated by NVIDIA NVVM Compiler
//
// Compiler Build ID: CL-36424714
// Cuda compilation tools, release 13.0, V13.0.88
// Based on NVVM 20.0.0
//

.version 9.0
.target sm_100
.address_size 64

	// .globl	cenergyCoarsenCoalescedKernel
.const .align 4 .b8 atoms[4096];
// _ZZ29cenergyCoarsenCoalescedKernelE4sbuf has been demoted

.visible .entry cenergyCoarsenCoalescedKernel(
	.param .u64 .ptr .align 1 cenergyCoarsenCoalescedKernel_param_0,
	.param .align 4 .b8 cenergyCoarsenCoalescedKernel_param_1[12],
	.param .f32 cenergyCoarsenCoalescedKernel_param_2,
	.param .f32 cenergyCoarsenCoalescedKernel_param_3,
	.param .u32 cenergyCoarsenCoalescedKernel_param_4,
	.param .u32 cenergyCoarsenCoalescedKernel_param_5
)
{
	.reg .pred 	%p<91>;
	.reg .b32 	%r<156>;
	.reg .b32 	%f<153>;
	.reg .b64 	%rd<40>;
	// demoted variable
	.shared .align 4 .b8 _ZZ29cenergyCoarsenCoalescedKernelE4sbuf[8192];
	ld.param.u32 	%r63, [cenergyCoarsenCoalescedKernel_param_1+8];
	ld.param.u32 	%r61, [cenergyCoarsenCoalescedKernel_param_1];
	ld.param.u32 	%r62, [cenergyCoarsenCoalescedKernel_param_1+4];
	ld.param.u64 	%rd6, [cenergyCoarsenCoalescedKernel_param_0];
	ld.param.f32 	%f37, [cenergyCoarsenCoalescedKernel_param_3];
	ld.param.u32 	%r64, [cenergyCoarsenCoalescedKernel_param_4];
	cvta.to.global.u64 	%rd1, %rd6;
	mov.u32 	%r65, %ctaid.x;
	mov.u32 	%r3, %ntid.x;
	shl.b32 	%r4, %r3, 3;
	mul.lo.s32 	%r5, %r4, %r65;
	mov.u32 	%r6, %tid.x;
	shl.b32 	%r7, %r6, 3;
	add.s32 	%r8, %r5, %r7;
	mov.u32 	%r66, %ctaid.y;
	mov.u32 	%r9, %ntid.y;
	mul.lo.s32 	%r10, %r66, %r9;
	mov.u32 	%r11, %tid.y;
	add.s32 	%r67, %r10, %r11;
	setp.ge.s32 	%p6, %r67, %r62;
	@%p6 bra 	$L__BB0_62;
	ld.param.f32 	%f119, [cenergyCoarsenCoalescedKernel_param_2];
	div.rn.f32 	%f38, %f37, %f119;
	cvt.rzi.s32.f32 	%r12, %f38;
	setp.lt.s32 	%p7, %r12, 0;
	setp.ge.s32 	%p8, %r12, %r63;
	or.pred  	%p9, %p7, %p8;
	@%p9 bra 	$L__BB0_62;
	setp.gt.s32 	%p10, %r64, 0;
	mov.f32 	%f152, 0f00000000;
	mov.f32 	%f151, %f152;
	mov.f32 	%f150, %f152;
	mov.f32 	%f149, %f152;
	mov.f32 	%f148, %f152;
	mov.f32 	%f147, %f152;
	mov.f32 	%f146, %f152;
	mov.f32 	%f145, %f152;
	@%p10 bra 	$L__BB0_5;
$L__BB0_3:
	shl.b32 	%r83, %r11, 12;
	mov.u32 	%r84, _ZZ29cenergyCoarsenCoalescedKernelE4sbuf;
	add.s32 	%r85, %r84, %r83;
	setp.gt.s32 	%p36, %r8, -1;
	setp.lt.s32 	%p37, %r8, %r61;
	and.pred  	%p38, %p36, %p37;
	shl.b32 	%r86, %r7, 2;
	add.s32 	%r14, %r85, %r86;
	@%p38 bra 	$L__BB0_4;
	bra.uni 	$L__BB0_23;
$L__BB0_4:
	st.shared.f32 	[%r14], %f145;
	bra.uni 	$L__BB0_24;
$L__BB0_5:
	add.s32 	%r68, %r8, 1;
	setp.gt.s32 	%p11, %r8, -2;
	setp.lt.s32 	%p12, %r68, %r61;
	and.pred  	%p1, %p11, %p12;
	add.s32 	%r69, %r8, 2;
	setp.gt.s32 	%p13, %r8, -3;
	setp.lt.s32 	%p14, %r69, %r61;
	and.pred  	%p2, %p13, %p14;
	add.s32 	%r70, %r8, 5;
	setp.gt.s32 	%p15, %r8, -6;
	setp.lt.s32 	%p16, %r70, %r61;
	and.pred  	%p3, %p15, %p16;
	add.s32 	%r71, %r8, 6;
	setp.gt.s32 	%p17, %r8, -7;
	setp.lt.s32 	%p18, %r71, %r61;
	and.pred  	%p4, %p17, %p18;
	add.s32 	%r72, %r8, 7;
	setp.gt.s32 	%p19, %r8, -8;
	setp.lt.s32 	%p20, %r72, %r61;
	and.pred  	%p5, %p19, %p20;
	mov.u64 	%rd8, atoms;
	add.s64 	%rd39, %rd8, 8;
	neg.s32 	%r148, %r64;
	mov.f32 	%f152, 0f00000000;
	ld.param.f32 	%f120, [cenergyCoarsenCoalescedKernel_param_2];
	cvt.rn.f32.u32 	%f43, %r67;
	mul.f32 	%f44, %f120, %f43;
	not.pred 	%p24, %p1;
	not.pred 	%p25, %p2;
	add.s32 	%r76, %r8, 3;
	not.pred 	%p32, %p3;
	not.pred 	%p33, %p4;
	not.pred 	%p34, %p5;
	mov.f32 	%f151, %f152;
	mov.f32 	%f150, %f152;
	mov.f32 	%f149, %f152;
	mov.f32 	%f148, %f152;
	mov.f32 	%f147, %f152;
	mov.f32 	%f146, %f152;
	mov.f32 	%f145, %f152;
$L__BB0_6:
	ld.const.f32 	%f17, [%rd39+-8];
	ld.const.f32 	%f41, [%rd39+-4];
	ld.const.f32 	%f42, [%rd39];
	ld.const.f32 	%f18, [%rd39+4];
	sub.f32 	%f45, %f44, %f41;
	sub.f32 	%f46, %f37, %f42;
	mul.f32 	%f47, %f46, %f46;
	fma.rn.f32 	%f19, %f45, %f45, %f47;
	setp.lt.s32 	%p21, %r8, 0;
	setp.ge.s32 	%p22, %r8, %r61;
	or.pred  	%p23, %p21, %p22;
	@%p23 bra 	$L__BB0_8;
	ld.param.f32 	%f121, [cenergyCoarsenCoalescedKernel_param_2];
	cvt.rn.f32.u32 	%f48, %r8;
	mul.f32 	%f49, %f121, %f48;
	sub.f32 	%f50, %f49, %f17;
	fma.rn.f32 	%f51, %f50, %f50, %f19;
	sqrt.rn.f32 	%f52, %f51;
	max.f32 	%f53, %f52, 0f2B8CBCCC;
	div.rn.f32 	%f54, %f18, %f53;
	add.f32 	%f145, %f145, %f54;
$L__BB0_8:
	@%p24 bra 	$L__BB0_10;
	ld.param.f32 	%f122, [cenergyCoarsenCoalescedKernel_param_2];
	cvt.rn.f32.u32 	%f55, %r68;
	mul.f32 	%f56, %f122, %f55;
	sub.f32 	%f57, %f56, %f17;
	fma.rn.f32 	%f58, %f57, %f57, %f19;
	sqrt.rn.f32 	%f59, %f58;
	max.f32 	%f60, %f59, 0f2B8CBCCC;
	div.rn.f32 	%f61, %f18, %f60;
	add.f32 	%f146, %f146, %f61;
$L__BB0_10:
	@%p25 bra 	$L__BB0_12;
	ld.param.f32 	%f123, [cenergyCoarsenCoalescedKernel_param_2];
	cvt.rn.f32.u32 	%f62, %r69;
	mul.f32 	%f63, %f123, %f62;
	sub.f32 	%f64, %f63, %f17;
	fma.rn.f32 	%f65, %f64, %f64, %f19;
	sqrt.rn.f32 	%f66, %f65;
	max.f32 	%f67, %f66, 0f2B8CBCCC;
	div.rn.f32 	%f68, %f18, %f67;
	add.f32 	%f147, %f147, %f68;
$L__BB0_12:
	setp.lt.s32 	%p26, %r8, -3;
	setp.ge.s32 	%p27, %r76, %r61;
	or.pred  	%p28, %p26, %p27;
	@%p28 bra 	$L__BB0_14;
	ld.param.f32 	%f124, [cenergyCoarsenCoalescedKernel_param_2];
	add.s32 	%r77, %r8, 3;
	cvt.rn.f32.u32 	%f69, %r77;
	mul.f32 	%f70, %f124, %f69;
	sub.f32 	%f71, %f70, %f17;
	fma.rn.f32 	%f72, %f71, %f71, %f19;
	sqrt.rn.f32 	%f73, %f72;
	max.f32 	%f74, %f73, 0f2B8CBCCC;
	div.rn.f32 	%f75, %f18, %f74;
	add.f32 	%f148, %f148, %f75;
$L__BB0_14:
	setp.lt.s32 	%p29, %r8, -4;
	add.s32 	%r78, %r8, 4;
	setp.ge.s32 	%p30, %r78, %r61;
	or.pred  	%p31, %p29, %p30;
	@%p31 bra 	$L__BB0_16;
	ld.param.f32 	%f125, [cenergyCoarsenCoalescedKernel_param_2];
	add.s32 	%r79, %r8, 4;
	cvt.rn.f32.u32 	%f76, %r79;
	mul.f32 	%f77, %f125, %f76;
	sub.f32 	%f78, %f77, %f17;
	fma.rn.f32 	%f79, %f78, %f78, %f19;
	sqrt.rn.f32 	%f80, %f79;
	max.f32 	%f81, %f80, 0f2B8CBCCC;
	div.rn.f32 	%f82, %f18, %f81;
	add.f32 	%f149, %f149, %f82;
$L__BB0_16:
	@%p32 bra 	$L__BB0_18;
	ld.param.f32 	%f126, [cenergyCoarsenCoalescedKernel_param_2];
	add.s32 	%r80, %r8, 5;
	cvt.rn.f32.u32 	%f83, %r80;
	mul.f32 	%f84, %f126, %f83;
	sub.f32 	%f85, %f84, %f17;
	fma.rn.f32 	%f86, %f85, %f85, %f19;
	sqrt.rn.f32 	%f87, %f86;
	max.f32 	%f88, %f87, 0f2B8CBCCC;
	div.rn.f32 	%f89, %f18, %f88;
	add.f32 	%f150, %f150, %f89;
$L__BB0_18:
	@%p33 bra 	$L__BB0_20;
	ld.param.f32 	%f127, [cenergyCoarsenCoalescedKernel_param_2];
	add.s32 	%r81, %r8, 6;
	cvt.rn.f32.u32 	%f90, %r81;
	mul.f32 	%f91, %f127, %f90;
	sub.f32 	%f92, %f91, %f17;
	fma.rn.f32 	%f93, %f92, %f92, %f19;
	sqrt.rn.f32 	%f94, %f93;
	max.f32 	%f95, %f94, 0f2B8CBCCC;
	div.rn.f32 	%f96, %f18, %f95;
	add.f32 	%f151, %f151, %f96;
$L__BB0_20:
	@%p34 bra 	$L__BB0_22;
	ld.param.f32 	%f128, [cenergyCoarsenCoalescedKernel_param_2];
	add.s32 	%r82, %r8, 7;
	cvt.rn.f32.u32 	%f97, %r82;
	mul.f32 	%f98, %f128, %f97;
	sub.f32 	%f99, %f98, %f17;
	fma.rn.f32 	%f100, %f99, %f99, %f19;
	sqrt.rn.f32 	%f101, %f100;
	max.f32 	%f102, %f101, 0f2B8CBCCC;
	div.rn.f32 	%f103, %f18, %f102;
	add.f32 	%f152, %f152, %f103;
$L__BB0_22:
	add.s32 	%r148, %r148, 1;
	setp.eq.s32 	%p35, %r148, 0;
	add.s64 	%rd39, %rd39, 16;
	@%p35 bra 	$L__BB0_3;
	bra.uni 	$L__BB0_6;
$L__BB0_23:
	mov.b32 	%r87, 0;
	st.shared.u32 	[%r14], %r87;
$L__BB0_24:
	add.s32 	%r88, %r8, 1;
	setp.gt.s32 	%p39, %r8, -2;
	setp.lt.s32 	%p40, %r88, %r61;
	and.pred  	%p41, %p39, %p40;
	@%p41 bra 	$L__BB0_26;
	mov.b32 	%r89, 0;
	st.shared.u32 	[%r14+4], %r89;
	bra.uni 	$L__BB0_27;
$L__BB0_26:
	st.shared.f32 	[%r14+4], %f146;
$L__BB0_27:
	add.s32 	%r90, %r8, 2;
	setp.gt.s32 	%p42, %r8, -3;
	setp.lt.s32 	%p43, %r90, %r61;
	and.pred  	%p44, %p42, %p43;
	@%p44 bra 	$L__BB0_29;
	mov.b32 	%r91, 0;
	st.shared.u32 	[%r14+8], %r91;
	bra.uni 	$L__BB0_30;
$L__BB0_29:
	st.shared.f32 	[%r14+8], %f147;
$L__BB0_30:
	add.s32 	%r92, %r8, 3;
	setp.gt.s32 	%p45, %r8, -4;
	setp.lt.s32 	%p46, %r92, %r61;
	and.pred  	%p47, %p45, %p46;
	@%p47 bra 	$L__BB0_32;
	mov.b32 	%r93, 0;
	st.shared.u32 	[%r14+12], %r93;
	bra.uni 	$L__BB0_33;
$L__BB0_32:
	st.shared.f32 	[%r14+12], %f148;
$L__BB0_33:
	add.s32 	%r94, %r8, 4;
	setp.gt.s32 	%p48, %r8, -5;
	setp.lt.s32 	%p49, %r94, %r61;
	and.pred  	%p50, %p48, %p49;
	@%p50 bra 	$L__BB0_35;
	mov.b32 	%r95, 0;
	st.shared.u32 	[%r14+16], %r95;
	bra.uni 	$L__BB0_36;
$L__BB0_35:
	st.shared.f32 	[%r14+16], %f149;
$L__BB0_36:
	add.s32 	%r96, %r8, 5;
	setp.gt.s32 	%p51, %r8, -6;
	setp.lt.s32 	%p52, %r96, %r61;
	and.pred  	%p53, %p51, %p52;
	@%p53 bra 	$L__BB0_38;
	mov.b32 	%r97, 0;
	st.shared.u32 	[%r14+20], %r97;
	bra.uni 	$L__BB0_39;
$L__BB0_38:
	st.shared.f32 	[%r14+20], %f150;
$L__BB0_39:
	add.s32 	%r98, %r8, 6;
	setp.gt.s32 	%p54, %r8, -7;
	setp.lt.s32 	%p55, %r98, %r61;
	and.pred  	%p56, %p54, %p55;
	@%p56 bra 	$L__BB0_41;
	mov.b32 	%r99, 0;
	st.shared.u32 	[%r14+24], %r99;
	bra.uni 	$L__BB0_42;
$L__BB0_41:
	st.shared.f32 	[%r14+24], %f151;
$L__BB0_42:
	add.s32 	%r100, %r8, 7;
	setp.gt.s32 	%p57, %r8, -8;
	setp.lt.s32 	%p58, %r100, %r61;
	and.pred  	%p59, %p57, %p58;
	@%p59 bra 	$L__BB0_44;
	mov.b32 	%r101, 0;
	st.shared.u32 	[%r14+28], %r101;
	bra.uni 	$L__BB0_45;
$L__BB0_44:
	st.shared.f32 	[%r14+28], %f152;
$L__BB0_45:
	bar.sync 	0;
	mad.lo.s32 	%r151, %r11, %r3, %r6;
	mul.lo.s32 	%r18, %r3, %r9;
	shl.b32 	%r19, %r18, 3;
	setp.ge.u32 	%p60, %r151, %r19;
	@%p60 bra 	$L__BB0_62;
	cvt.u64.u32 	%rd4, %r61;
	mul.wide.u32 	%rd5, %r12, %r62;
	add.s32 	%r102, %r151, %r18;
	max.u32 	%r103, %r19, %r102;
	setp.lt.u32 	%p61, %r102, %r19;
	selp.u32 	%r104, 1, 0, %p61;
	add.s32 	%r105, %r102, %r104;
	sub.s32 	%r106, %r103, %r105;
	div.u32 	%r107, %r106, %r18;
	add.s32 	%r20, %r107, %r104;
	and.b32  	%r108, %r20, 3;
	setp.eq.s32 	%p62, %r108, 3;
	@%p62 bra 	$L__BB0_51;
	add.s32 	%r109, %r20, 1;
	and.b32  	%r110, %r109, 3;
	neg.s32 	%r149, %r110;
$L__BB0_48:
	.pragma "nounroll";
	div.u32 	%r24, %r151, %r4;
	mul.lo.s32 	%r111, %r24, %r4;
	sub.s32 	%r25, %r151, %r111;
	add.s32 	%r26, %r24, %r10;
	add.s32 	%r27, %r25, %r5;
	setp.ge.s32 	%p63, %r27, %r61;
	or.b32  	%r112, %r27, %r26;
	setp.lt.s32 	%p64, %r112, 0;
	setp.ge.s32 	%p65, %r26, %r62;
	or.pred  	%p66, %p63, %p65;
	or.pred  	%p67, %p66, %p64;
	@%p67 bra 	$L__BB0_50;
	cvt.u64.u32 	%rd9, %r26;
	cvt.s64.s32 	%rd10, %r27;
	add.s64 	%rd11, %rd5, %rd9;
	mad.lo.s64 	%rd12, %rd11, %rd4, %rd10;
	shl.b32 	%r113, %r24, 12;
	add.s32 	%r115, %r84, %r113;
	shl.b32 	%r116, %r25, 2;
	add.s32 	%r117, %r115, %r116;
	ld.shared.f32 	%f104, [%r117];
	shl.b64 	%rd13, %rd12, 2;
	add.s64 	%rd14, %rd1, %rd13;
	ld.global.f32 	%f105, [%rd14];
	add.f32 	%f106, %f104, %f105;
	st.global.f32 	[%rd14], %f106;
$L__BB0_50:
	add.s32 	%r151, %r151, %r18;
	add.s32 	%r149, %r149, 1;
	setp.ne.s32 	%p68, %r149, 0;
	@%p68 bra 	$L__BB0_48;
$L__BB0_51:
	setp.lt.u32 	%p69, %r20, 3;
	@%p69 bra 	$L__BB0_62;
	shl.b32 	%r118, %r18, 1;
	add.s32 	%r154, %r151, %r118;
	shl.b32 	%r32, %r18, 2;
	mad.lo.s32 	%r153, %r18, 3, %r151;
	add.s32 	%r152, %r151, %r18;
$L__BB0_53:
	div.u32 	%r39, %r151, %r4;
	mul.lo.s32 	%r119, %r39, %r4;
	sub.s32 	%r40, %r151, %r119;
	add.s32 	%r41, %r39, %r10;
	add.s32 	%r42, %r40, %r5;
	setp.ge.s32 	%p70, %r42, %r61;
	or.b32  	%r120, %r42, %r41;
	setp.lt.s32 	%p71, %r120, 0;
	setp.ge.s32 	%p72, %r41, %r62;
	or.pred  	%p73, %p70, %p72;
	or.pred  	%p74, %p73, %p71;
	@%p74 bra 	$L__BB0_55;
	cvt.u64.u32 	%rd15, %r41;
	cvt.s64.s32 	%rd16, %r42;
	add.s64 	%rd17, %rd5, %rd15;
	mad.lo.s64 	%rd18, %rd17, %rd4, %rd16;
	shl.b32 	%r121, %r39, 12;
	add.s32 	%r123, %r84, %r121;
	shl.b32 	%r124, %r40, 2;
	add.s32 	%r125, %r123, %r124;
	ld.shared.f32 	%f107, [%r125];
	shl.b64 	%rd19, %rd18, 2;
	add.s64 	%rd20, %rd1, %rd19;
	ld.global.f32 	%f108, [%rd20];
	add.f32 	%f109, %f107, %f108;
	st.global.f32 	[%rd20], %f109;
$L__BB0_55:
	div.u32 	%r43, %r152, %r4;
	mul.lo.s32 	%r126, %r43, %r4;
	sub.s32 	%r44, %r152, %r126;
	add.s32 	%r45, %r43, %r10;
	add.s32 	%r46, %r44, %r5;
	setp.ge.s32 	%p75, %r46, %r61;
	or.b32  	%r127, %r46, %r45;
	setp.lt.s32 	%p76, %r127, 0;
	setp.ge.s32 	%p77, %r45, %r62;
	or.pred  	%p78, %p75, %p77;
	or.pred  	%p79, %p78, %p76;
	@%p79 bra 	$L__BB0_57;
	cvt.u64.u32 	%rd21, %r45;
	cvt.s64.s32 	%rd22, %r46;
	add.s64 	%rd23, %rd5, %rd21;
	mad.lo.s64 	%rd24, %rd23, %rd4, %rd22;
	shl.b32 	%r128, %r43, 12;
	add.s32 	%r130, %r84, %r128;
	shl.b32 	%r131, %r44, 2;
	add.s32 	%r132, %r130, %r131;
	ld.shared.f32 	%f110, [%r132];
	shl.b64 	%rd25, %rd24, 2;
	add.s64 	%rd26, %rd1, %rd25;
	ld.global.f32 	%f111, [%rd26];
	add.f32 	%f112, %f110, %f111;
	st.global.f32 	[%rd26], %f112;
$L__BB0_57:
	add.s32 	%r47, %r151, %r18;
	div.u32 	%r48, %r154, %r4;
	mul.lo.s32 	%r133, %r48, %r4;
	sub.s32 	%r49, %r154, %r133;
	add.s32 	%r50, %r48, %r10;
	add.s32 	%r51, %r49, %r5;
	setp.ge.s32 	%p80, %r51, %r61;
	or.b32  	%r134, %r51, %r50;
	setp.lt.s32 	%p81, %r134, 0;
	setp.ge.s32 	%p82, %r50, %r62;
	or.pred  	%p83, %p80, %p82;
	or.pred  	%p84, %p83, %p81;
	@%p84 bra 	$L__BB0_59;
	cvt.u64.u32 	%rd27, %r50;
	cvt.s64.s32 	%rd28, %r51;
	add.s64 	%rd29, %rd5, %rd27;
	mad.lo.s64 	%rd30, %rd29, %rd4, %rd28;
	shl.b32 	%r135, %r48, 12;
	add.s32 	%r137, %r84, %r135;
	shl.b32 	%r138, %r49, 2;
	add.s32 	%r139, %r137, %r138;
	ld.shared.f32 	%f113, [%r139];
	shl.b64 	%rd31, %rd30, 2;
	add.s64 	%rd32, %rd1, %rd31;
	ld.global.f32 	%f114, [%rd32];
	add.f32 	%f115, %f113, %f114;
	st.global.f32 	[%rd32], %f115;
$L__BB0_59:
	add.s32 	%r52, %r47, %r18;
	div.u32 	%r53, %r153, %r4;
	mul.lo.s32 	%r140, %r53, %r4;
	sub.s32 	%r54, %r153, %r140;
	add.s32 	%r55, %r53, %r10;
	add.s32 	%r56, %r54, %r5;
	setp.ge.s32 	%p85, %r56, %r61;
	or.b32  	%r141, %r56, %r55;
	setp.lt.s32 	%p86, %r141, 0;
	setp.ge.s32 	%p87, %r55, %r62;
	or.pred  	%p88, %p85, %p87;
	or.pred  	%p89, %p88, %p86;
	@%p89 bra 	$L__BB0_61;
	cvt.u64.u32 	%rd33, %r55;
	cvt.s64.s32 	%rd34, %r56;
	add.s64 	%rd35, %rd5, %rd33;
	mad.lo.s64 	%rd36, %rd35, %rd4, %rd34;
	shl.b32 	%r142, %r53, 12;
	add.s32 	%r144, %r84, %r142;
	shl.b32 	%r145, %r54, 2;
	add.s32 	%r146, %r144, %r145;
	ld.shared.f32 	%f116, [%r146];
	shl.b64 	%rd37, %rd36, 2;
	add.s64 	%rd38, %rd1, %rd37;
	ld.global.f32 	%f117, [%rd38];
	add.f32 	%f118, %f116, %f117;
	st.global.f32 	[%rd38], %f118;
$L__BB0_61:
	add.s32 	%r147, %r52, %r18;
	add.s32 	%r151, %r147, %r18;
	add.s32 	%r154, %r154, %r32;
	add.s32 	%r153, %r153, %r32;
	add.s32 	%r152, %r152, %r32;
	setp.lt.u32 	%p90, %r151, %r19;
	@%p90 bra 	$L__BB0_53;
$L__BB0_62:
	ret;

}


// ===== COMPILED SASS (sm_100) =====

	.target	sm_100

	.elftype	@"ET_EXEC"


//--------------------- .note.nv.tkinfo           --------------------------
	.section	.note.nv.tkinfo,"",@"SHT_NOTE"
	.sectionflags	@"SHF_NOTE_NV_TKINFO"
	.tkinfo
        /*0018*/ 	.word	0x00000002
        /*0030*/ 	.string	""
        /*0030*/ 	.string	"ptxas"
        /*0030*/ 	.string	"Cuda compilation tools, release 13.0, V13.0.88"
        /*0030*/ 	.string	"Build cuda_13.0.r13.0/compiler.36424714_0"
        /*0030*/ 	.string	"-arch sm_100 -m 64 "



//--------------------- .note.nv.cuinfo           --------------------------
	.section	.note.nv.cuinfo,"",@"SHT_NOTE"
	.sectionflags	@"SHF_NOTE_NV_CUINFO"
        /*0018*/ 	.short	0x0002
        /*001a*/ 	.short	0x0064
        /*001c*/ 	.short	0x0082
	.zero		2


//--------------------- .nv.info                  --------------------------
	.section	.nv.info,"",@"SHT_CUDA_INFO"
	.align	4


	//----- nvinfo : EIATTR_REGCOUNT
	.align		4
        /*0000*/ 	.byte	0x04, 0x2f
        /*0002*/ 	.short	(.L_2 - .L_1)
	.align		4
.L_1:
        /*0004*/ 	.word	index@(cenergyCoarsenCoalescedKernel)
        /*0008*/ 	.word	0x00000020


	//----- nvinfo : EIATTR_FRAME_SIZE
	.align		4
.L_2:
        /*000c*/ 	.byte	0x04, 0x11
        /*000e*/ 	.short	(.L_4 - .L_3)
	.align		4
.L_3:
        /*0010*/ 	.word	index@($__internal_1_$__cuda_sm3x_div_rn_noftz_f32_slowpath)
        /*0014*/ 	.word	0x00000000


	//----- nvinfo : EIATTR_FRAME_SIZE
	.align		4
.L_4:
        /*0018*/ 	.byte	0x04, 0x11
        /*001a*/ 	.short	(.L_6 - .L_5)
	.align		4
.L_5:
        /*001c*/ 	.word	index@($__internal_0_$__cuda_sm20_sqrt_rn_f32_slowpath)
        /*0020*/ 	.word	0x00000000


	//----- nvinfo : EIATTR_FRAME_SIZE
	.align		4
.L_6:
        /*0024*/ 	.byte	0x04, 0x11
        /*0026*/ 	.short	(.L_8 - .L_7)
	.align		4
.L_7:
        /*0028*/ 	.word	index@(cenergyCoarsenCoalescedKernel)
        /*002c*/ 	.word	0x00000000


	//----- nvinfo : EIATTR_MIN_STACK_SIZE
	.align		4
.L_8:
        /*0030*/ 	.byte	0x04, 0x12
        /*0032*/ 	.short	(.L_10 - .L_9)
	.align		4
.L_9:
        /*0034*/ 	.word	index@(cenergyCoarsenCoalescedKernel)
        /*0038*/ 	.word	0x00000000
.L_10:


//--------------------- .nv.compat                --------------------------
	.section	.nv.compat,"",@"SHT_CUDA_COMPAT_INFO"
	.align	4
        /*0000*/ 	.byte	0x02, 0x09, 0x00, 0x00, 0x02, 0x02, 0x01, 0x00, 0x02, 0x05, 0x05, 0x00, 0x03, 0x07, 0x01, 0x01
        /*0010*/ 	.byte	0x02, 0x03, 0x00, 0x00, 0x02, 0x06, 0x01, 0x00, 0x04, 0x0b, 0x08, 0x00, 0x01, 0x00, 0x00, 0x00
        /*0020*/ 	.byte	0x00, 0x00, 0x00, 0x00


//--------------------- .nv.info.cenergyCoarsenCoalescedKernel --------------------------
	.section	.nv.info.cenergyCoarsenCoalescedKernel,"",@"SHT_CUDA_INFO"
	.sectionflags	@""
	.align	4


	//----- nvinfo : EIATTR_CUDA_API_VERSION
	.align		4
        /*0000*/ 	.byte	0x04, 0x37
        /*0002*/ 	.short	(.L_12 - .L_11)
.L_11:
        /*0004*/ 	.word	0x00000082


	//----- nvinfo : EIATTR_KPARAM_INFO
	.align		4
.L_12:
        /*0008*/ 	.byte	0x04, 0x17
        /*000a*/ 	.short	(.L_14 - .L_13)
.L_13:
        /*000c*/ 	.word	0x00000000
        /*0010*/ 	.short	0x0005
        /*0012*/ 	.short	0x0020
        /*0014*/ 	.byte	0x00, 0xf0, 0x11, 0x00


	//----- nvinfo : EIATTR_KPARAM_INFO
	.align		4
.L_14:
        /*0018*/ 	.byte	0x04, 0x17
        /*001a*/ 	.short	(.L_16 - .L_15)
.L_15:
        /*001c*/ 	.word	0x00000000
        /*0020*/ 	.short	0x0004
        /*0022*/ 	.short	0x001c
        /*0024*/ 	.byte	0x00, 0xf0, 0x11, 0x00


	//----- nvinfo : EIATTR_KPARAM_INFO
	.align		4
.L_16:
        /*0028*/ 	.byte	0x04, 0x17
        /*002a*/ 	.short	(.L_18 - .L_17)
.L_17:
        /*002c*/ 	.word	0x00000000
        /*0030*/ 	.short	0x0003
        /*0032*/ 	.short	0x0018
        /*0034*/ 	.byte	0x00, 0xf0, 0x11, 0x00


	//----- nvinfo : EIATTR_KPARAM_INFO
	.align		4
.L_18:
        /*0038*/ 	.byte	0x04, 0x17
        /*003a*/ 	.short	(.L_20 - .L_19)
.L_19:
        /*003c*/ 	.word	0x00000000
        /*0040*/ 	.short	0x0002
        /*0042*/ 	.short	0x0014
        /*0044*/ 	.byte	0x00, 0xf0, 0x11, 0x00


	//----- nvinfo : EIATTR_KPARAM_INFO
	.align		4
.L_20:
        /*0048*/ 	.byte	0x04, 0x17
        /*004a*/ 	.short	(.L_22 - .L_21)
.L_21:
        /*004c*/ 	.word	0x00000000
        /*0050*/ 	.short	0x0001
        /*0052*/ 	.short	0x0008
        /*0054*/ 	.byte	0x00, 0xf0, 0x31, 0x00


	//----- nvinfo : EIATTR_KPARAM_INFO
	.align		4
.L_22:
        /*0058*/ 	.byte	0x04, 0x17
        /*005a*/ 	.short	(.L_24 - .L_23)
.L_23:
        /*005c*/ 	.word	0x00000000
        /*0060*/ 	.short	0x0000
        /*0062*/ 	.short	0x0000
        /*0064*/ 	.byte	0x00, 0xf5, 0x21, 0x00


	//----- nvinfo : EIATTR_SPARSE_MMA_MASK
	.align		4
.L_24:
        /*0068*/ 	.byte	0x03, 0x50
        /*006a*/ 	.short	0x0000


	//----- nvinfo : EIATTR_MAXREG_COUNT
	.align		4
        /*006c*/ 	.byte	0x03, 0x1b
        /*006e*/ 	.short	0x00ff


	//----- nvinfo : EIATTR_NUM_BARRIERS
	.align		4
        /*0070*/ 	.byte	0x02, 0x4c
        /*0072*/ 	.byte	0x01
	.zero		1


	//----- nvinfo : EIATTR_MERCURY_ISA_VERSION
	.align		4
        /*0074*/ 	.byte	0x03, 0x5f
        /*0076*/ 	.short	0x0101


	//----- nvinfo : EIATTR_VRC_CTA_INIT_COUNT
	.align		4
        /*0078*/ 	.byte	0x02, 0x4a
	.zero		1
	.zero		1


	//----- nvinfo : EIATTR_EXIT_INSTR_OFFSETS
	.align		4
        /*007c*/ 	.byte	0x04, 0x1c
        /*007e*/ 	.short	(.L_26 - .L_25)


	//   ....[0]....
.L_25:
        /*0080*/ 	.word	0x00000090


	//   ....[1]....
        /*0084*/ 	.word	0x00000250


	//   ....[2]....
        /*0088*/ 	.word	0x00001c40


	//   ....[3]....
        /*008c*/ 	.word	0x00002160


	//   ....[4]....
        /*0090*/ 	.word	0x00002ba0


	//----- nvinfo : EIATTR_CRS_STACK_SIZE
	.align		4
.L_26:
        /*0094*/ 	.byte	0x04, 0x1e
        /*0096*/ 	.short	(.L_28 - .L_27)
.L_27:
        /*0098*/ 	.word	0x00000000


	//----- nvinfo : EIATTR_CBANK_PARAM_SIZE
	.align		4
.L_28:
        /*009c*/ 	.byte	0x03, 0x19
        /*009e*/ 	.short	0x0024


	//----- nvinfo : EIATTR_PARAM_CBANK
	.align		4
        /*00a0*/ 	.byte	0x04, 0x0a
        /*00a2*/ 	.short	(.L_30 - .L_29)
	.align		4
.L_29:
        /*00a4*/ 	.word	index@(.nv.constant0.cenergyCoarsenCoalescedKernel)
        /*00a8*/ 	.short	0x0380
        /*00aa*/ 	.short	0x0024


	//----- nvinfo : EIATTR_SW_WAR
	.align		4
.L_30:
        /*00ac*/ 	.byte	0x04, 0x36
        /*00ae*/ 	.short	(.L_32 - .L_31)
.L_31:
        /*00b0*/ 	.word	0x00000008
.L_32:


//--------------------- .nv.callgraph             --------------------------
	.section	.nv.callgraph,"",@"SHT_CUDA_CALLGRAPH"
	.align	4
	.sectionentsize	8
	.align		4
        /*0000*/ 	.word	0x00000000
	.align		4
        /*0004*/ 	.word	0xffffffff
	.align		4
        /*0008*/ 	.word	0x00000000
	.align		4
        /*000c*/ 	.word	0xfffffffe
	.align		4
        /*0010*/ 	.word	0x00000000
	.align		4
        /*0014*/ 	.word	0xfffffffd
	.align		4
        /*0018*/ 	.word	0x00000000
	.align		4
        /*001c*/ 	.word	0xfffffffc


//--------------------- .nv.constant3             --------------------------
	.section	.nv.constant3,"a",@progbits
	.align	4
.nv.constant3:
	.type		atoms,@object
	.size		atoms,(.L_0 - atoms)
atoms:
	.zero		4096
.L_0:


//--------------------- .text.cenergyCoarsenCoalescedKernel --------------------------
	.section	.text.cenergyCoarsenCoalescedKernel,"ax",@progbits
	.align	128
        .global         cenergyCoarsenCoalescedKernel
        .type           cenergyCoarsenCoalescedKernel,@function
        .size           cenergyCoarsenCoalescedKernel,(.L_x_77 - cenergyCoarsenCoalescedKernel)
        .other          cenergyCoarsenCoalescedKernel,@"STO_CUDA_ENTRY STV_DEFAULT"
cenergyCoarsenCoalescedKernel:
.text.cenergyCoarsenCoalescedKernel:
[----:B------:R-:W-:Y:S01]  /*0000*/  LDC R1, c[0x0][0x37c] ;  /* 0x0000df00ff017b82 */ /* 0x000fe20000000800 */
[----:B------:R-:W0:Y:S01]  /*0010*/  S2R R19, SR_TID.Y ;  /* 0x0000000000137919 */ /* 0x000e220000002200 */
[----:B------:R-:W1:Y:S06]  /*0020*/  LDCU UR9, c[0x0][0x360] ;  /* 0x00006c00ff0977ac */ /* 0x000e6c0008000800 */
[----:B------:R-:W2:Y:S01]  /*0030*/  S2UR UR4, SR_CTAID.Y ;  /* 0x00000000000479c3 */ /* 0x000ea20000002600 */
[----:B------:R-:W3:Y:S07]  /*0040*/  LDCU UR5, c[0x0][0x38c] ;  /* 0x00007180ff0577ac */ /* 0x000eee0008000800 */
[----:B------:R-:W2:Y:S02]  /*0050*/  LDC R18, c[0x0][0x364] ;  /* 0x0000d900ff127b82 */ /* 0x000ea40000000800 */
[----:B--2---:R-:W-:-:S04]  /*0060*/  IMAD R0, R18, UR4, RZ ;  /* 0x0000000412007c24 */ /* 0x004fc8000f8e02ff */
[----:B0-----:R-:W-:-:S05]  /*0070*/  IMAD.IADD R12, R0, 0x1, R19 ;  /* 0x00000001000c7824 */ /* 0x001fca00078e0213 */
[----:B---3--:R-:W-:-:S13]  /*0080*/  ISETP.GE.AND P0, PT, R12, UR5, PT ;  /* 0x000000050c007c0c */ /* 0x008fda000bf06270 */
[----:B-1----:R-:W-:Y:S05]  /*0090*/  @P0 EXIT ;  /* 0x000000000000094d */ /* 0x002fea0003800000 */
[----:B------:R-:W0:Y:S01]  /*00a0*/  LDC R5, c[0x0][0x394] ;  /* 0x0000e500ff057b82 */ /* 0x000e220000000800 */
[----:B------:R-:W1:Y:S01]  /*00b0*/  LDCU UR5, c[0x0][0x398] ;  /* 0x00007300ff0577ac */ /* 0x000e620008000800 */
[----:B------:R-:W2:Y:S01]  /*00c0*/  S2R R17, SR_TID.X ;  /* 0x0000000000117919 */ /* 0x000ea20000002100 */
[----:B------:R-:W-:-:S05]  /*00d0*/  USHF.L.U32 UR8, UR9, 0x3, URZ ;  /* 0x0000000309087899 */ /* 0x000fca00080006ff */
[----:B------:R-:W3:Y:S01]  /*00e0*/  S2UR UR4, SR_CTAID.X ;  /* 0x00000000000479c3 */ /* 0x000ee20000002500 */
[----:B-1----:R-:W-:Y:S01]  /*00f0*/  IMAD.U32 R6, RZ, RZ, UR5 ;  /* 0x00000005ff067e24 */ /* 0x002fe2000f8e00ff */
[----:B0-----:R-:W0:Y:S08]  /*0100*/  MUFU.RCP R2, R5 ;  /* 0x0000000500027308 */ /* 0x001e300000001000 */
[----:B------:R-:W1:Y:S01]  /*0110*/  FCHK P0, R6, R5 ;  /* 0x0000000506007302 */ /* 0x000e620000000000 */
[----:B---3--:R-:W-:-:S06]  /*0120*/  UIMAD UR4, UR8, UR4, URZ ;  /* 0x00000004080472a4 */ /* 0x008fcc000f8e02ff */
[----:B--2---:R-:W-:Y:S01]  /*0130*/  LEA R16, R17, UR4, 0x3 ;  /* 0x0000000411107c11 */ /* 0x004fe2000f8e18ff */
[----:B0-----:R-:W-:-:S04]  /*0140*/  FFMA R3, R2, -R5, 1 ;  /* 0x3f80000002037423 */ /* 0x001fc80000000805 */
[----:B------:R-:W-:-:S04]  /*0150*/  FFMA R2, R2, R3, R2 ;  /* 0x0000000302027223 */ /* 0x000fc80000000002 */
[----:B------:R-:W-:-:S04]  /*0160*/  FFMA R3, R2, UR5, RZ ;  /* 0x0000000502037c23 */ /* 0x000fc800080000ff */
[----:B------:R-:W-:-:S04]  /*0170*/  FFMA R4, R3, -R5, UR5 ;  /* 0x0000000503047e23 */ /* 0x000fc80008000805 */
[----:B------:R-:W-:Y:S01]  /*0180*/  FFMA R2, R2, R4, R3 ;  /* 0x0000000402027223 */ /* 0x000fe20000000003 */
[----:B-1----:R-:W-:Y:S06]  /*0190*/  @!P0 BRA `(.L_x_0) ;  /* 0x00000000001c8947 */ /* 0x002fec0003800000 */
[----:B------:R-:W0:Y:S01]  /*01a0*/  LDCU UR5, c[0x0][0x398] ;  /* 0x00007300ff0577ac */ /* 0x000e220008000800 */
[----:B------:R-:W-:Y:S01]  /*01b0*/  MOV R20, 0x200 ;  /* 0x0000020000147802 */ /* 0x000fe20000000f00 */
[----:B------:R-:W1:Y:S01]  /*01c0*/  LDCU UR6, c[0x0][0x394] ;  /* 0x00007280ff0677ac */ /* 0x000e620008000800 */
[----:B0-----:R-:W-:Y:S01]  /*01d0*/  MOV R3, UR5 ;  /* 0x0000000500037c02 */ /* 0x001fe20008000f00 */
[----:B-1----:R-:W-:-:S07]  /*01e0*/  IMAD.U32 R4, RZ, RZ, UR6 ;  /* 0x00000006ff047e24 */ /* 0x002fce000f8e00ff */
[----:B------:R-:W-:Y:S05]  /*01f0*/  CALL.REL.NOINC `($__internal_1_$__cuda_sm3x_div_rn_noftz_f32_slowpath) ;  /* 0x0000002800c47944 */ /* 0x000fea0003c00000 */
[----:B------:R-:W-:-:S07]  /*0200*/  IMAD.MOV.U32 R2, RZ, RZ, R3 ;  /* 0x000000ffff027224 */ /* 0x000fce00078e0003 */
.L_x_0:
[----:B------:R-:W0:Y:S01]  /*0210*/  LDCU UR5, c[0x0][0x390] ;  /* 0x00007200ff0577ac */ /* 0x000e220008000800 */
[----:B------:R-:W0:Y:S02]  /*0220*/  F2I.TRUNC.NTZ R2, R2 ;  /* 0x0000000200027305 */ /* 0x000e24000020f100 */
[----:B0-----:R-:W-:-:S04]  /*0230*/  ISETP.GE.AND P0, PT, R2, UR5, PT ;  /* 0x0000000502007c0c */ /* 0x001fc8000bf06270 */
[----:B------:R-:W-:-:S13]  /*0240*/  ISETP.LT.OR P0, PT, R2, RZ, P0 ;  /* 0x000000ff0200720c */ /* 0x000fda0000701670 */
[----:B------:R-:W-:Y:S05]  /*0250*/  @P0 EXIT ;  /* 0x000000000000094d */ /* 0x000fea0003800000 */
[----:B------:R-:W0:Y:S01]  /*0260*/  LDCU UR6, c[0x0][0x39c] ;  /* 0x00007380ff0677ac */ /* 0x000e220008000800 */
[----:B------:R-:W-:Y:S01]  /*0270*/  HFMA2 R10, -RZ, RZ, 0, 0 ;  /* 0x00000000ff0a7431 */ /* 0x000fe200000001ff */
[----:B------:R-:W-:Y:S02]  /*0280*/  CS2R R8, SRZ ;  /* 0x0000000000087805 */ /* 0x000fe4000001ff00 */
[----:B------:R-:W-:Y:S02]  /*0290*/  CS2R R6, SRZ ;  /* 0x0000000000067805 */ /* 0x000fe4000001ff00 */
[----:B------:R-:W-:Y:S01]  /*02a0*/  CS2R R14, SRZ ;  /* 0x00000000000e7805 */ /* 0x000fe2000001ff00 */
[----:B------:R-:W-:Y:S01]  /*02b0*/  IMAD.MOV.U32 R13, RZ, RZ, RZ ;  /* 0x000000ffff0d7224 */ /* 0x000fe200078e00ff */
[----:B0-----:R-:W-:-:S09]  /*02c0*/  UISETP.GT.AND UP0, UPT, UR6, URZ, UPT ;  /* 0x000000ff0600728c */ /* 0x001fd2000bf04270 */
[----:B------:R-:W-:Y:S05]  /*02d0*/  BRA.U !UP0, `(.L_x_1) ;  /* 0x0000001508907547 */ /* 0x000fea000b800000 */
[----:B------:R-:W0:Y:S01]  /*02e0*/  LDCU UR5, c[0x0][0x388] ;  /* 0x00007100ff0577ac */ /* 0x000e220008000800 */
[C---:B------:R-:W-:Y:S01]  /*02f0*/  VIADD R3, R16.reuse, 0x5 ;  /* 0x0000000510037836 */ /* 0x040fe20000000000 */
[C---:B------:R-:W-:Y:S01]  /*0300*/  IADD3 R4, PT, PT, R16.reuse, 0x6, RZ ;  /* 0x0000000610047810 */ /* 0x040fe20007ffe0ff */
[C---:B------:R-:W-:Y:S01]  /*0310*/  VIADD R5, R16.reuse, 0x7 ;  /* 0x0000000710057836 */ /* 0x040fe20000000000 */
[C---:B------:R-:W-:Y:S01]  /*0320*/  IADD3 R23, PT, PT, R16.reuse, 0x2, RZ ;  /* 0x0000000210177810 */ /* 0x040fe20007ffe0ff */
[C---:B------:R-:W-:Y:S01]  /*0330*/  VIADD R24, R16.reuse, 0x1 ;  /* 0x0000000110187836 */ /* 0x040fe20000000000 */
[----:B------:R-:W-:Y:S01]  /*0340*/  I2FP.F32.U32 R12, R12 ;  /* 0x0000000c000c7245 */ /* 0x000fe20000201000 */
[----:B------:R-:W-:Y:S01]  /*0350*/  VIADD R22, R16, 0x3 ;  /* 0x0000000310167836 */ /* 0x000fe20000000000 */
[----:B------:R-:W-:Y:S02]  /*0360*/  CS2R R8, SRZ ;  /* 0x0000000000087805 */ /* 0x000fe4000001ff00 */
[----:B------:R-:W-:Y:S01]  /*0370*/  CS2R R6, SRZ ;  /* 0x0000000000067805 */ /* 0x000fe2000001ff00 */
[----:B------:R-:W-:Y:S01]  /*0380*/  IMAD.MOV.U32 R10, RZ, RZ, RZ ;  /* 0x000000ffff0a7224 */ /* 0x000fe200078e00ff */
[----:B------:R-:W-:-:S02]  /*0390*/  CS2R R14, SRZ ;  /* 0x00000000000e7805 */ /* 0x000fc4000001ff00 */
[----:B------:R-:W-:Y:S01]  /*03a0*/  MOV R13, RZ ;  /* 0x000000ff000d7202 */ /* 0x000fe20000000f00 */
[----:B------:R-:W-:Y:S01]  /*03b0*/  UIADD3 UR6, UPT, UPT, -UR6, URZ, URZ ;  /* 0x000000ff06067290 */ /* 0x000fe2000fffe1ff */
[----:B------:R-:W1:Y:S01]  /*03c0*/  LDCU UR13, c[0x0][0x388] ;  /* 0x00007100ff0d77ac */ /* 0x000e620008000800 */
[----:B0-----:R-:W-:Y:S01]  /*03d0*/  ISETP.GE.AND P2, PT, R3, UR5, PT ;  /* 0x0000000503007c0c */ /* 0x001fe2000bf46270 */
[----:B------:R-:W-:Y:S01]  /*03e0*/  UMOV UR12, 0x8 ;  /* 0x00000008000c7882 */ /* 0x000fe20000000000 */
[----:B------:R-:W-:Y:S02]  /*03f0*/  ISETP.GE.AND P1, PT, R4, UR5, PT ;  /* 0x0000000504007c0c */ /* 0x000fe4000bf26270 */
[----:B------:R-:W-:Y:S02]  /*0400*/  ISETP.GE.AND P0, PT, R5, UR5, PT ;  /* 0x0000000505007c0c */ /* 0x000fe4000bf06270 */
[----:B------:R-:W-:Y:S02]  /*0410*/  ISETP.GE.AND P4, PT, R24, UR5, PT ;  /* 0x0000000518007c0c */ /* 0x000fe4000bf86270 */
[----:B------:R-:W-:-:S02]  /*0420*/  ISETP.GE.AND P3, PT, R23, UR5, PT ;  /* 0x0000000517007c0c */ /* 0x000fc4000bf66270 */
[C---:B------:R-:W-:Y:S02]  /*0430*/  ISETP.GT.AND P4, PT, R16.reuse, -0x2, !P4 ;  /* 0xfffffffe1000780c */ /* 0x040fe40006784270 */
[C---:B------:R-:W-:Y:S02]  /*0440*/  ISETP.GT.AND P3, PT, R16.reuse, -0x3, !P3 ;  /* 0xfffffffd1000780c */ /* 0x040fe40005f64270 */
[C---:B------:R-:W-:Y:S02]  /*0450*/  ISETP.GT.AND P2, PT, R16.reuse, -0x6, !P2 ;  /* 0xfffffffa1000780c */ /* 0x040fe40005744270 */
[C---:B------:R-:W-:Y:S02]  /*0460*/  ISETP.GT.AND P1, PT, R16.reuse, -0x7, !P1 ;  /* 0xfffffff91000780c */ /* 0x040fe40004f24270 */
[----:B-1----:R-:W-:-:S13]  /*0470*/  ISETP.GT.AND P0, PT, R16, -0x8, !P0 ;  /* 0xfffffff81000780c */ /* 0x002fda0004704270 */
.L_x_58:
[----:B------:R-:W0:Y:S01]  /*0480*/  LDC R3, c[0x0][0x398] ;  /* 0x0000e600ff037b82 */ /* 0x000e220000000800 */
[----:B------:R-:W0:Y:S01]  /*0490*/  LDCU.64 UR10, c[0x3][UR12] ;  /* 0x00c000000c0a77ac */ /* 0x000e220008000a00 */
[C---:B------:R-:W-:Y:S01]  /*04a0*/  ISETP.GE.AND P5, PT, R16.reuse, UR13, PT ;  /* 0x0000000d10007c0c */ /* 0x040fe2000bfa6270 */
[----:B------:R-:W-:Y:S01]  /*04b0*/  BSSY.RECONVERGENT B2, `(.L_x_2) ;  /* 0x000002c000027945 */ /* 0x000fe20003800200 */
[----:B------:R-:W1:Y:S02]  /*04c0*/  LDCU.64 UR14, c[0x3][UR12+-0x8] ;  /* 0x00ffff000c0e77ac */ /* 0x000e640008000a00 */
[----:B------:R-:W-:Y:S02]  /*04d0*/  ISETP.LT.OR P5, PT, R16, RZ, P5 ;  /* 0x000000ff1000720c */ /* 0x000fe40002fa1670 */
[----:B------:R-:W1:Y:S01]  /*04e0*/  LDC R5, c[0x0][0x394] ;  /* 0x0000e500ff057b82 */ /* 0x000e620000000800 */
[----:B0-----:R-:W-:-:S04]  /*04f0*/  FADD R3, R3, -UR10 ;  /* 0x8000000a03037e21 */ /* 0x001fc80008000000 */
[----:B------:R-:W-:Y:S01]  /*0500*/  FMUL R4, R3, R3 ;  /* 0x0000000303047220 */ /* 0x000fe20000400000 */
[----:B-1----:R-:W-:-:S04]  /*0510*/  FFMA R11, R12, R5, -UR15 ;  /* 0x8000000f0c0b7e23 */ /* 0x002fc80008000005 */
[----:B------:R-:W-:Y:S01]  /*0520*/  FFMA R11, R11, R11, R4 ;  /* 0x0000000b0b0b7223 */ /* 0x000fe20000000004 */
[----:B------:R-:W-:Y:S06]  /*0530*/  @P5 BRA `(.L_x_3) ;  /* 0x00000000008c5947 */ /* 0x000fec0003800000 */
[----:B------:R-:W-:Y:S01]  /*0540*/  I2FP.F32.U32 R3, R16 ;  /* 0x0000001000037245 */ /* 0x000fe20000201000 */
[----:B------:R-:W-:Y:S04]  /*0550*/  BSSY.RECONVERGENT B0, `(.L_x_4) ;  /* 0x000000f000007945 */ /* 0x000fe80003800200 */
[----:B------:R-:W-:-:S04]  /*0560*/  FFMA R4, R3, R5, -UR14 ;  /* 0x8000000e03047e23 */ /* 0x000fc80008000005 */
[----:B------:R-:W-:-:S04]  /*0570*/  FFMA R4, R4, R4, R11 ;  /* 0x0000000404047223 */ /* 0x000fc8000000000b */
[----:B------:R-:W-:Y:S01]  /*0580*/  VIADD R3, R4, 0xf3000000 ;  /* 0xf300000004037836 */ /* 0x000fe20000000000 */
[----:B------:R0:W1:Y:S04]  /*0590*/  MUFU.RSQ R5, R4 ;  /* 0x0000000400057308 */ /* 0x0000680000001400 */
[----:B------:R-:W-:-:S13]  /*05a0*/  ISETP.GT.U32.AND P5, PT, R3, 0x727fffff, PT ;  /* 0x727fffff0300780c */ /* 0x000fda0003fa4070 */
[----:B01----:R-:W-:Y:S05]  /*05b0*/  @!P5 BRA `(.L_x_5) ;  /* 0x000000000010d947 */ /* 0x003fea0003800000 */
[----:B------:R-:W-:Y:S01]  /*05c0*/  IMAD.MOV.U32 R3, RZ, RZ, R4 ;  /* 0x000000ffff037224 */ /* 0x000fe200078e0004 */
[----:B------:R-:W-:-:S07]  /*05d0*/  MOV R4, 0x5f0 ;  /* 0x000005f000047802 */ /* 0x000fce0000000f00 */
[----:B------:R-:W-:Y:S05]  /*05e0*/  CALL.REL.NOINC `($__internal_0_$__cuda_sm20_sqrt_rn_f32_slowpath) ;  /* 0x0000002400707944 */ /* 0x000fea0003c00000 */
[----:B------:R-:W-:Y:S05]  /*05f0*/  BRA `(.L_x_6) ;  /* 0x0000000000107947 */ /* 0x000fea0003800000 */
.L_x_5:
[----:B------:R-:W-:Y:S01]  /*0600*/  FMUL.FTZ R3, R4, R5 ;  /* 0x0000000504037220 */ /* 0x000fe20000410000 */
[----:B------:R-:W-:-:S03]  /*0610*/  FMUL.FTZ R5, R5, 0.5 ;  /* 0x3f00000005057820 */ /* 0x000fc60000410000 */
[----:B------:R-:W-:-:S04]  /*0620*/  FFMA R4, -R3, R3, R4 ;  /* 0x0000000303047223 */ /* 0x000fc80000000104 */
[----:B------:R-:W-:-:S07]  /*0630*/  FFMA R3, R4, R5, R3 ;  /* 0x0000000504037223 */ /* 0x000fce0000000003 */
.L_x_6:
[----:B------:R-:W-:Y:S05]  /*0640*/  BSYNC.RECONVERGENT B0 ;  /* 0x0000000000007941 */ /* 0x000fea0003800200 */
.L_x_4:
[----:B------:R-:W-:Y:S01]  /*0650*/  FMNMX R20, R3, 9.9999999600419720025e-13, !PT ;  /* 0x2b8cbccc03147809 */ /* 0x000fe20007800000 */
[----:B------:R-:W-:Y:S01]  /*0660*/  BSSY.RECONVERGENT B3, `(.L_x_7) ;  /* 0x000000f000037945 */ /* 0x000fe20003800200 */
[----:B------:R-:W-:Y:S02]  /*0670*/  MOV R21, UR11 ;  /* 0x0000000b00157c02 */ /* 0x000fe40008000f00 */
[----:B------:R-:W0:Y:S08]  /*0680*/  MUFU.RCP R3, R20 ;  /* 0x0000001400037308 */ /* 0x000e300000001000 */
[----:B------:R-:W1:Y:S01]  /*0690*/  FCHK P5, R21, R20 ;  /* 0x0000001415007302 */ /* 0x000e6200000a0000 */
[----:B0-----:R-:W-:-:S04]  /*06a0*/  FFMA R4, -R20, R3, 1 ;  /* 0x3f80000014047423 */ /* 0x001fc80000000103 */
[----:B------:R-:W-:-:S04]  /*06b0*/  FFMA R3, R3, R4, R3 ;  /* 0x0000000403037223 */ /* 0x000fc80000000003 */
[----:B------:R-:W-:-:S04]  /*06c0*/  FFMA R4, R3, UR11, RZ ;  /* 0x0000000b03047c23 */ /* 0x000fc800080000ff */
[----:B------:R-:W-:-:S04]  /*06d0*/  FFMA R5, -R20, R4, UR11 ;  /* 0x0000000b14057e23 */ /* 0x000fc80008000104 */
[----:B------:R-:W-:Y:S01]  /*06e0*/  FFMA R4, R3, R5, R4 ;  /* 0x0000000503047223 */ /* 0x000fe20000000004 */
[----:B-1----:R-:W-:Y:S06]  /*06f0*/  @!P5 BRA `(.L_x_8) ;  /* 0x000000000014d947 */ /* 0x002fec0003800000 */
[----:B------:R-:W-:Y:S01]  /*0700*/  IMAD.MOV.U32 R4, RZ, RZ, R20 ;  /* 0x000000ffff047224 */ /* 0x000fe200078e0014 */
[----:B------:R-:W-:Y:S01]  /*0710*/  MOV R20, 0x740 ;  /* 0x0000074000147802 */ /* 0x000fe20000000f00 */
[----:B------:R-:W-:-:S07]  /*0720*/  IMAD.U32 R3, RZ, RZ, UR11 ;  /* 0x0000000bff037e24 */ /* 0x000fce000f8e00ff */
[----:B------:R-:W-:Y:S05]  /*0730*/  CALL.REL.NOINC `($__internal_1_$__cuda_sm3x_div_rn_noftz_f32_slowpath) ;  /* 0x0000002400747944 */ /* 0x000fea0003c00000 */
[----:B------:R-:W-:-:S07]  /*0740*/  MOV R4, R3 ;  /* 0x0000000300047202 */ /* 0x000fce0000000f00 */
.L_x_8:
[----:B------:R-:W-:Y:S05]  /*0750*/  BSYNC.RECONVERGENT B3 ;  /* 0x0000000000037941 */ /* 0x000fea0003800200 */
.L_x_7:
[----:B------:R-:W-:-:S07]  /*0760*/  FADD R13, R13, R4 ;  /* 0x000000040d0d7221 */ /* 0x000fce0000000000 */
.L_x_3:
[----:B------:R-:W-:Y:S05]  /*0770*/  BSYNC.RECONVERGENT B2 ;  /* 0x0000000000027941 */ /* 0x000fea0003800200 */
.L_x_2:
[----:B------:R-:W-:Y:S04]  /*0780*/  BSSY.RECONVERGENT B2, `(.L_x_9) ;  /* 0x0000025000027945 */ /* 0x000fe80003800200 */
[----:B------:R-:W-:Y:S05]  /*0790*/  @!P4 BRA `(.L_x_10) ;  /* 0x00000000008cc947 */ /* 0x000fea0003800000 */
[----:B------:R-:W0:Y:S01]  /*07a0*/  LDC R4, c[0x0][0x394] ;  /* 0x0000e500ff047b82 */ /* 0x000e220000000800 */
[----:B------:R-:W-:Y:S01]  /*07b0*/  I2FP.F32.U32 R3, R24 ;  /* 0x0000001800037245 */ /* 0x000fe20000201000 */
[----:B------:R-:W-:Y:S04]  /*07c0*/  BSSY.RECONVERGENT B0, `(.L_x_11) ;  /* 0x000000f000007945 */ /* 0x000fe80003800200 */
[----:B0-----:R-:W-:-:S04]  /*07d0*/  FFMA R4, R3, R4, -UR14 ;  /* 0x8000000e03047e23 */ /* 0x001fc80008000004 */
        /* <DEDUP_REMOVED lines=9> */
.L_x_12:
[----:B------:R-:W-:Y:S01]  /*0870*/  FMUL.FTZ R3, R4, R5 ;  /* 0x0000000504037220 */ /* 0x000fe20000410000 */
[----:B------:R-:W-:-:S03]  /*0880*/  FMUL.FTZ R5, R5, 0.5 ;  /* 0x3f00000005057820 */ /* 0x000fc60000410000 */
[----:B------:R-:W-:-:S04]  /*0890*/  FFMA R4, -R3, R3, R4 ;  /* 0x0000000303047223 */ /* 0x000fc80000000104 */
[----:B------:R-:W-:-:S07]  /*08a0*/  FFMA R3, R4, R5, R3 ;  /* 0x0000000504037223 */ /* 0x000fce0000000003 */
.L_x_13:
[----:B------:R-:W-:Y:S05]  /*08b0*/  BSYNC.RECONVERGENT B0 ;  /* 0x0000000000007941 */ /* 0x000fea0003800200 */
.L_x_11:
        /* <DEDUP_REMOVED lines=15> */
.L_x_15:
[----:B------:R-:W-:Y:S05]  /*09b0*/  BSYNC.RECONVERGENT B3 ;  /* 0x0000000000037941 */ /* 0x000fea0003800200 */
.L_x_14:
[----:B------:R-:W-:-:S07]  /*09c0*/  FADD R14, R14, R3 ;  /* 0x000000030e0e7221 */ /* 0x000fce0000000000 */
.L_x_10:
[----:B------:R-:W-:Y:S05]  /*09d0*/  BSYNC.RECONVERGENT B2 ;  /* 0x0000000000027941 */ /* 0x000fea0003800200 */
.L_x_9:
[----:B------:R-:W-:Y:S04]  /*09e0*/  BSSY.RECONVERGENT B2, `(.L_x_16) ;  /* 0x0000026000027945 */ /* 0x000fe80003800200 */
[----:B------:R-:W-:Y:S05]  /*09f0*/  @!P3 BRA `(.L_x_17) ;  /* 0x000000000090b947 */ /* 0x000fea0003800000 */
[----:B------:R-:W0:Y:S01]  /*0a00*/  LDC R4, c[0x0][0x394] ;  /* 0x0000e500ff047b82 */ /* 0x000e220000000800 */
[----:B------:R-:W-:Y:S01]  /*0a10*/  I2FP.F32.U32 R3, R23 ;  /* 0x0000001700037245 */ /* 0x000fe20000201000 */
[----:B------:R-:W-:Y:S04]  /*0a20*/  BSSY.RECONVERGENT B0, `(.L_x_18) ;  /* 0x000000f000007945 */ /* 0x000fe80003800200 */
[----:B0-----:R-:W-:-:S04]  /*0a30*/  FFMA R4, R3, R4, -UR14 ;  /* 0x8000000e03047e23 */ /* 0x001fc80008000004 */
[----:B------:R-:W-:-:S04]  /*0a40*/  FFMA R4, R4, R4, R11 ;  /* 0x0000000404047223 */ /* 0x000fc8000000000b */
[----:B------:R0:W1:Y:S01]  /*0a50*/  MUFU.RSQ R5, R4 ;  /* 0x0000000400057308 */ /* 0x0000620000001400 */
[----:B------:R-:W-:-:S04]  /*0a60*/  IADD3 R3, PT, PT, R4, -0xd000000, RZ ;  /* 0xf300000004037810 */ /* 0x000fc80007ffe0ff */
[----:B------:R-:W-:-:S13]  /*0a70*/  ISETP.GT.U32.AND P5, PT, R3, 0x727fffff, PT ;  /* 0x727fffff0300780c */ /* 0x000fda0003fa4070 */
[----:B01----:R-:W-:Y:S05]  /*0a80*/  @!P5 BRA `(.L_x_19) ;  /* 0x000000000010d947 */ /* 0x003fea0003800000 */
[----:B------:R-:W-:Y:S01]  /*0a90*/  IMAD.MOV.U32 R3, RZ, RZ, R4 ;  /* 0x000000ffff037224 */ /* 0x000fe200078e0004 */
[----:B------:R-:W-:-:S07]  /*0aa0*/  MOV R4, 0xac0 ;  /* 0x00000ac000047802 */ /* 0x000fce0000000f00 */
[----:B------:R-:W-:Y:S05]  /*0ab0*/  CALL.REL.NOINC `($__internal_0_$__cuda_sm20_sqrt_rn_f32_slowpath) ;  /* 0x00000020003c7944 */ /* 0x000fea0003c00000 */
[----:B------:R-:W-:Y:S05]  /*0ac0*/  BRA `(.L_x_20) ;  /* 0x0000000000107947 */ /* 0x000fea0003800000 */
.L_x_19:
[----:B------:R-:W-:Y:S01]  /*0ad0*/  FMUL.FTZ R3, R4, R5 ;  /* 0x0000000504037220 */ /* 0x000fe20000410000 */
[----:B------:R-:W-:-:S03]  /*0ae0*/  FMUL.FTZ R5, R5, 0.5 ;  /* 0x3f00000005057820 */ /* 0x000fc60000410000 */
[----:B------:R-:W-:-:S04]  /*0af0*/  FFMA R4, -R3, R3, R4 ;  /* 0x0000000303047223 */ /* 0x000fc80000000104 */
[----:B------:R-:W-:-:S07]  /*0b00*/  FFMA R3, R4, R5, R3 ;  /* 0x0000000504037223 */ /* 0x000fce0000000003 */
.L_x_20:
[----:B------:R-:W-:Y:S05]  /*0b10*/  BSYNC.RECONVERGENT B0 ;  /* 0x0000000000007941 */ /* 0x000fea0003800200 */
.L_x_18:
[----:B------:R-:W-:Y:S01]  /*0b20*/  FMNMX R20, R3, 9.9999999600419720025e-13, !PT ;  /* 0x2b8cbccc03147809 */ /* 0x000fe20007800000 */
[----:B------:R-:W-:Y:S01]  /*0b30*/  IMAD.U32 R21, RZ, RZ, UR11 ;  /* 0x0000000bff157e24 */ /* 0x000fe2000f8e00ff */
[----:B------:R-:W-:Y:S02]  /*0b40*/  BSSY.RECONVERGENT B3, `(.L_x_21) ;  /* 0x000000e000037945 */ /* 0x000fe40003800200 */
        /* <DEDUP_REMOVED lines=8> */
[----:B------:R-:W-:Y:S01]  /*0bd0*/  MOV R4, R20 ;  /* 0x0000001400047202 */ /* 0x000fe20000000f00 */
[----:B------:R-:W-:Y:S01]  /*0be0*/  IMAD.U32 R3, RZ, RZ, UR11 ;  /* 0x0000000bff037e24 */ /* 0x000fe2000f8e00ff */
[----:B------:R-:W-:-:S07]  /*0bf0*/  MOV R20, 0xc10 ;  /* 0x00000c1000147802 */ /* 0x000fce0000000f00 */
[----:B------:R-:W-:Y:S05]  /*0c00*/  CALL.REL.NOINC `($__internal_1_$__cuda_sm3x_div_rn_noftz_f32_slowpath) ;  /* 0x0000002000407944 */ /* 0x000fea0003c00000 */
[----:B------:R-:W-:-:S07]  /*0c10*/  IMAD.MOV.U32 R4, RZ, RZ, R3 ;  /* 0x000000ffff047224 */ /* 0x000fce00078e0003 */
.L_x_22:
[----:B------:R-:W-:Y:S05]  /*0c20*/  BSYNC.RECONVERGENT B3 ;  /* 0x0000000000037941 */ /* 0x000fea0003800200 */
.L_x_21:
[----:B------:R-:W-:-:S07]  /*0c30*/  FADD R15, R15, R4 ;  /* 0x000000040f0f7221 */ /* 0x000fce0000000000 */
.L_x_17:
[----:B------:R-:W-:Y:S05]  /*0c40*/  BSYNC.RECONVERGENT B2 ;  /* 0x0000000000027941 */ /* 0x000fea0003800200 */
.L_x_16:
[----:B------:R-:W-:Y:S01]  /*0c50*/  ISETP.GE.AND P5, PT, R22, UR13, PT ;  /* 0x0000000d16007c0c */ /* 0x000fe2000bfa6270 */
[----:B------:R-:W-:Y:S03]  /*0c60*/  BSSY.RECONVERGENT B2, `(.L_x_23) ;  /* 0x0000028000027945 */ /* 0x000fe60003800200 */
[----:B------:R-:W-:-:S13]  /*0c70*/  ISETP.LT.OR P5, PT, R16, -0x3, P5 ;  /* 0xfffffffd1000780c */ /* 0x000fda0002fa1670 */
[----:B------:R-:W-:Y:S05]  /*0c80*/  @P5 BRA `(.L_x_24) ;  /* 0x0000000000945947 */ /* 0x000fea0003800000 */
[----:B------:R-:W0:Y:S01]  /*0c90*/  LDC R4, c[0x0][0x394] ;  /* 0x0000e500ff047b82 */ /* 0x000e220000000800 */
[----:B------:R-:W-:Y:S01]  /*0ca0*/  IADD3 R22, PT, PT, R16, 0x3, RZ ;  /* 0x0000000310167810 */ /* 0x000fe20007ffe0ff */
[----:B------:R-:W-:Y:S03]  /*0cb0*/  BSSY.RECONVERGENT B0, `(.L_x_25) ;  /* 0x0000010000007945 */ /* 0x000fe60003800200 */
[----:B------:R-:W-:-:S05]  /*0cc0*/  I2FP.F32.U32 R3, R22 ;  /* 0x0000001600037245 */ /* 0x000fca0000201000 */
        /* <DEDUP_REMOVED lines=10> */
.L_x_26:
[----:B------:R-:W-:Y:S01]  /*0d70*/  FMUL.FTZ R3, R4, R5 ;  /* 0x0000000504037220 */ /* 0x000fe20000410000 */
[----:B------:R-:W-:-:S03]  /*0d80*/  FMUL.FTZ R5, R5, 0.5 ;  /* 0x3f00000005057820 */ /* 0x000fc60000410000 */
[----:B------:R-:W-:-:S04]  /*0d90*/  FFMA R4, -R3, R3, R4 ;  /* 0x0000000303047223 */ /* 0x000fc80000000104 */
[----:B------:R-:W-:-:S07]  /*0da0*/  FFMA R3, R4, R5, R3 ;  /* 0x0000000504037223 */ /* 0x000fce0000000003 */
.L_x_27:
[----:B------:R-:W-:Y:S05]  /*0db0*/  BSYNC.RECONVERGENT B0 ;  /* 0x0000000000007941 */ /* 0x000fea0003800200 */
.L_x_25:
        /* <DEDUP_REMOVED lines=16> */
.L_x_29:
[----:B------:R-:W-:Y:S05]  /*0ec0*/  BSYNC.RECONVERGENT B3 ;  /* 0x0000000000037941 */ /* 0x000fea0003800200 */
.L_x_28:
[----:B------:R-:W-:-:S07]  /*0ed0*/  FADD R9, R9, R4 ;  /* 0x0000000409097221 */ /* 0x000fce0000000000 */
.L_x_24:
[----:B------:R-:W-:Y:S05]  /*0ee0*/  BSYNC.RECONVERGENT B2 ;  /* 0x0000000000027941 */ /* 0x000fea0003800200 */
.L_x_23:
[----:B------:R-:W-:Y:S01]  /*0ef0*/  VIADD R3, R16, 0x4 ;  /* 0x0000000410037836 */ /* 0x000fe20000000000 */
[----:B------:R-:W-:Y:S04]  /*0f00*/  BSSY.RECONVERGENT B2, `(.L_x_30) ;  /* 0x0000027000027945 */ /* 0x000fe80003800200 */
[----:B------:R-:W-:-:S04]  /*0f10*/  ISETP.GE.AND P5, PT, R3, UR13, PT ;  /* 0x0000000d03007c0c */ /* 0x000fc8000bfa6270 */
[----:B------:R-:W-:-:S13]  /*0f20*/  ISETP.LT.OR P5, PT, R16, -0x4, P5 ;  /* 0xfffffffc1000780c */ /* 0x000fda0002fa1670 */
[----:B------:R-:W-:Y:S05]  /*0f30*/  @P5 BRA `(.L_x_31) ;  /* 0x00000000008c5947 */ /* 0x000fea0003800000 */
        /* <DEDUP_REMOVED lines=9> */
[----:B------:R-:W-:Y:S02]  /*0fd0*/  MOV R3, R4 ;  /* 0x0000000400037202 */ /* 0x000fe40000000f00 */
[----:B------:R-:W-:-:S07]  /*0fe0*/  MOV R4, 0x1000 ;  /* 0x0000100000047802 */ /* 0x000fce0000000f00 */
[----:B------:R-:W-:Y:S05]  /*0ff0*/  CALL.REL.NOINC `($__internal_0_$__cuda_sm20_sqrt_rn_f32_slowpath) ;  /* 0x0000001800ec7944 */ /* 0x000fea0003c00000 */
[----:B------:R-:W-:Y:S05]  /*1000*/  BRA `(.L_x_34) ;  /* 0x0000000000107947 */ /* 0x000fea0003800000 */
.L_x_33:
[----:B------:R-:W-:Y:S01]  /*1010*/  FMUL.FTZ R3, R4, R5 ;  /* 0x0000000504037220 */ /* 0x000fe20000410000 */
[----:B------:R-:W-:-:S03]  /*1020*/  FMUL.FTZ R5, R5, 0.5 ;  /* 0x3f00000005057820 */ /* 0x000fc60000410000 */
[----:B------:R-:W-:-:S04]  /*1030*/  FFMA R4, -R3, R3, R4 ;  /* 0x0000000303047223 */ /* 0x000fc80000000104 */
[----:B------:R-:W-:-:S07]  /*1040*/  FFMA R3, R4, R5, R3 ;  /* 0x0000000504037223 */ /* 0x000fce0000000003 */
.L_x_34:
[----:B------:R-:W-:Y:S05]  /*1050*/  BSYNC.RECONVERGENT B0 ;  /* 0x0000000000007941 */ /* 0x000fea0003800200 */
.L_x_32:
        /* <DEDUP_REMOVED lines=12> */
[----:B------:R-:W-:Y:S02]  /*1120*/  MOV R3, UR11 ;  /* 0x0000000b00037c02 */ /* 0x000fe40008000f00 */
[----:B------:R-:W-:-:S07]  /*1130*/  MOV R20, 0x1150 ;  /* 0x0000115000147802 */ /* 0x000fce0000000f00 */
[----:B------:R-:W-:Y:S05]  /*1140*/  CALL.REL.NOINC `($__internal_1_$__cuda_sm3x_div_rn_noftz_f32_slowpath) ;  /* 0x0000001800f07944 */ /* 0x000fea0003c00000 */
.L_x_36:
[----:B------:R-:W-:Y:S05]  /*1150*/  BSYNC.RECONVERGENT B3 ;  /* 0x0000000000037941 */ /* 0x000fea0003800200 */
.L_x_35:
[----:B------:R-:W-:-:S07]  /*1160*/  FADD R10, R10, R3 ;  /* 0x000000030a0a7221 */ /* 0x000fce0000000000 */
.L_x_31:
[----:B------:R-:W-:Y:S05]  /*1170*/  BSYNC.RECONVERGENT B2 ;  /* 0x0000000000027941 */ /* 0x000fea0003800200 */
.L_x_30:
[----:B------:R-:W-:Y:S04]  /*1180*/  BSSY.RECONVERGENT B2, `(.L_x_37) ;  /* 0x0000026000027945 */ /* 0x000fe80003800200 */
[----:B------:R-:W-:Y:S05]  /*1190*/  @!P2 BRA `(.L_x_38) ;  /* 0x000000000090a947 */ /* 0x000fea0003800000 */
[----:B------:R-:W0:Y:S01]  /*11a0*/  LDC R4, c[0x0][0x394] ;  /* 0x0000e500ff047b82 */ /* 0x000e220000000800 */
[----:B------:R-:W-:Y:S01]  /*11b0*/  VIADD R3, R16, 0x5 ;  /* 0x0000000510037836 */ /* 0x000fe20000000000 */
[----:B------:R-:W-:Y:S04]  /*11c0*/  BSSY.RECONVERGENT B0, `(.L_x_39) ;  /* 0x0000010000007945 */ /* 0x000fe80003800200 */
[----:B------:R-:W-:-:S05]  /*11d0*/  I2FP.F32.U32 R3, R3 ;  /* 0x0000000300037245 */ /* 0x000fca0000201000 */
        /* <DEDUP_REMOVED lines=10> */
.L_x_40:
[----:B------:R-:W-:Y:S01]  /*1280*/  FMUL.FTZ R3, R4, R5 ;  /* 0x0000000504037220 */ /* 0x000fe20000410000 */
[----:B------:R-:W-:-:S03]  /*1290*/  FMUL.FTZ R5, R5, 0.5 ;  /* 0x3f00000005057820 */ /* 0x000fc60000410000 */
[----:B------:R-:W-:-:S04]  /*12a0*/  FFMA R4, -R3, R3, R4 ;  /* 0x0000000303047223 */ /* 0x000fc80000000104 */
[----:B------:R-:W-:-:S07]  /*12b0*/  FFMA R3, R4, R5, R3 ;  /* 0x0000000504037223 */ /* 0x000fce0000000003 */
.L_x_41:
[----:B------:R-:W-:Y:S05]  /*12c0*/  BSYNC.RECONVERGENT B0 ;  /* 0x0000000000007941 */ /* 0x000fea0003800200 */
.L_x_39:
        /* <DEDUP_REMOVED lines=15> */
.L_x_43:
[----:B------:R-:W-:Y:S05]  /*13c0*/  BSYNC.RECONVERGENT B3 ;  /* 0x0000000000037941 */ /* 0x000fea0003800200 */
.L_x_42:
[----:B------:R-:W-:-:S07]  /*13d0*/  FADD R6, R6, R3 ;  /* 0x0000000306067221 */ /* 0x000fce0000000000 */
.L_x_38:
[----:B------:R-:W-:Y:S05]  /*13e0*/  BSYNC.RECONVERGENT B2 ;  /* 0x0000000000027941 */ /* 0x000fea0003800200 */
.L_x_37:
        /* <DEDUP_REMOVED lines=16> */
.L_x_47:
[----:B------:R-:W-:Y:S01]  /*14f0*/  FMUL.FTZ R3, R4, R5 ;  /* 0x0000000504037220 */ /* 0x000fe20000410000 */
[----:B------:R-:W-:-:S03]  /*1500*/  FMUL.FTZ R5, R5, 0.5 ;  /* 0x3f00000005057820 */ /* 0x000fc60000410000 */
[----:B------:R-:W-:-:S04]  /*1510*/  FFMA R4, -R3, R3, R4 ;  /* 0x0000000303047223 */ /* 0x000fc80000000104 */
[----:B------:R-:W-:-:S07]  /*1520*/  FFMA R3, R4, R5, R3 ;  /* 0x0000000504037223 */ /* 0x000fce0000000003 */
.L_x_48:
[----:B------:R-:W-:Y:S05]  /*1530*/  BSYNC.RECONVERGENT B0 ;  /* 0x0000000000007941 */ /* 0x000fea0003800200 */
.L_x_46:
        /* <DEDUP_REMOVED lines=15> */
[----:B------:R-:W-:-:S07]  /*1630*/  IMAD.MOV.U32 R4, RZ, RZ, R3 ;  /* 0x000000ffff047224 */ /* 0x000fce00078e0003 */
.L_x_50:
[----:B------:R-:W-:Y:S05]  /*1640*/  BSYNC.RECONVERGENT B3 ;  /* 0x0000000000037941 */ /* 0x000fea0003800200 */
.L_x_49:
[----:B------:R-:W-:-:S07]  /*1650*/  FADD R7, R7, R4 ;  /* 0x0000000407077221 */ /* 0x000fce0000000000 */
.L_x_45:
[----:B------:R-:W-:Y:S05]  /*1660*/  BSYNC.RECONVERGENT B2 ;  /* 0x0000000000027941 */ /* 0x000fea0003800200 */
.L_x_44:
        /* <DEDUP_REMOVED lines=16> */
.L_x_54:
[----:B------:R-:W-:Y:S01]  /*1770*/  FMUL.FTZ R3, R4, R5 ;  /* 0x0000000504037220 */ /* 0x000fe20000410000 */
[----:B------:R-:W-:-:S03]  /*1780*/  FMUL.FTZ R5, R5, 0.5 ;  /* 0x3f00000005057820 */ /* 0x000fc60000410000 */
[----:B------:R-:W-:-:S04]  /*1790*/  FFMA R4, -R3, R3, R4 ;  /* 0x0000000303047223 */ /* 0x000fc80000000104 */
[----:B------:R-:W-:-:S07]  /*17a0*/  FFMA R3, R4, R5, R3 ;  /* 0x0000000504037223 */ /* 0x000fce0000000003 */
.L_x_55:
[----:B------:R-:W-:Y:S05]  /*17b0*/  BSYNC.RECONVERGENT B0 ;  /* 0x0000000000007941 */ /* 0x000fea0003800200 */
.L_x_53:
        /* <DEDUP_REMOVED lines=15> */
.L_x_57:
[----:B------:R-:W-:Y:S05]  /*18b0*/  BSYNC.RECONVERGENT B3 ;  /* 0x0000000000037941 */ /* 0x000fea0003800200 */
.L_x_56:
[----:B------:R-:W-:-:S07]  /*18c0*/  FADD R8, R8, R3 ;  /* 0x0000000308087221 */ /* 0x000fce0000000000 */
.L_x_52:
[----:B------:R-:W-:Y:S05]  /*18d0*/  BSYNC.RECONVERGENT B2 ;  /* 0x0000000000027941 */ /* 0x000fea0003800200 */
.L_x_51:
[----:B------:R-:W-:Y:S02]  /*18e0*/  UIADD3 UR6, UPT, UPT, UR6, 0x1, URZ ;  /* 0x0000000106067890 */ /* 0x000fe4000fffe0ff */
[----:B------:R-:W-:Y:S02]  /*18f0*/  UIADD3 UR12, UPT, UPT, UR12, 0x10, URZ ;  /* 0x000000100c0c7890 */ /* 0x000fe4000fffe0ff */
[----:B------:R-:W-:-:S09]  /*1900*/  UISETP.NE.AND UP0, UPT, UR6, URZ, UPT ;  /* 0x000000ff0600728c */ /* 0x000fd2000bf05270 */
[----:B------:R-:W-:Y:S05]  /*1910*/  BRA.U UP0, `(.L_x_58) ;  /* 0xffffffe900d87547 */ /* 0x000fea000b83ffff */
.L_x_1:
[----:B------:R-:W0:Y:S01]  /*1920*/  S2UR UR7, SR_CgaCtaId ;  /* 0x00000000000779c3 */ /* 0x000e220000008800 */
[----:B------:R-:W1:Y:S01]  /*1930*/  LDCU UR10, c[0x0][0x388] ;  /* 0x00007100ff0a77ac */ /* 0x000e620008000800 */
[C---:B------:R-:W-:Y:S01]  /*1940*/  IADD3 R4, PT, PT, R16.reuse, 0x2, RZ ;  /* 0x0000000210047810 */ /* 0x040fe20007ffe0ff */
[C---:B------:R-:W-:Y:S01]  /*1950*/  VIADD R3, R16.reuse, 0x1 ;  /* 0x0000000110037836 */ /* 0x040fe20000000000 */
[----:B------:R-:W-:Y:S01]  /*1960*/  UMOV UR5, 0x400 ;  /* 0x0000040000057882 */ /* 0x000fe20000000000 */
[----:B------:R-:W-:Y:S02]  /*1970*/  VIADD R11, R16, 0x6 ;  /* 0x00000006100b7836 */ /* 0x000fe40000000000 */
[----:B------:R-:W-:Y:S01]  /*1980*/  IMAD R12, R19, UR9, R17 ;  /* 0x00000009130c7c24 */ /* 0x000fe2000f8e0211 */
[----:B-1----:R-:W-:Y:S01]  /*1990*/  ISETP.GE.AND P3, PT, R4, UR10, PT ;  /* 0x0000000a04007c0c */ /* 0x002fe2000bf66270 */
[C---:B------:R-:W-:Y:S01]  /*19a0*/  VIADD R4, R16.reuse, 0x4 ;  /* 0x0000000410047836 */ /* 0x040fe20000000000 */
[----:B------:R-:W-:-:S02]  /*19b0*/  ISETP.GE.AND P5, PT, R16, UR10, PT ;  /* 0x0000000a10007c0c */ /* 0x000fc4000bfa6270 */
[----:B------:R-:W-:Y:S01]  /*19c0*/  ISETP.GE.AND P1, PT, R3, UR10, PT ;  /* 0x0000000a03007c0c */ /* 0x000fe2000bf26270 */
[----:B0-----:R-:W-:Y:S01]  /*19d0*/  ULEA UR5, UR7, UR5, 0x18 ;  /* 0x0000000507057291 */ /* 0x001fe2000f8ec0ff */
[C---:B------:R-:W-:Y:S01]  /*19e0*/  VIADD R3, R16.reuse, 0x3 ;  /* 0x0000000310037836 */ /* 0x040fe20000000000 */
[----:B------:R-:W-:Y:S02]  /*19f0*/  ISETP.GT.AND P5, PT, R16, -0x1, !P5 ;  /* 0xffffffff1000780c */ /* 0x000fe40006fa4270 */
[----:B------:R-:W-:Y:S02]  /*1a00*/  ISETP.GE.AND P6, PT, R4, UR10, PT ;  /* 0x0000000a04007c0c */ /* 0x000fe4000bfc6270 */
[----:B------:R-:W-:Y:S02]  /*1a10*/  LEA R4, R19, UR5, 0xc ;  /* 0x0000000513047c11 */ /* 0x000fe4000f8e60ff */
[----:B------:R-:W-:Y:S02]  /*1a20*/  ISETP.GE.AND P4, PT, R3, UR10, PT ;  /* 0x0000000a03007c0c */ /* 0x000fe4000bf86270 */
[----:B------:R-:W-:Y:S01]  /*1a30*/  IADD3 R3, PT, PT, R16, 0x5, RZ ;  /* 0x0000000510037810 */ /* 0x000fe20007ffe0ff */
[----:B------:R-:W-:Y:S01]  /*1a40*/  IMAD R5, R17, 0x20, R4 ;  /* 0x0000002011057824 */ /* 0x000fe200078e0204 */
[----:B------:R-:W-:-:S02]  /*1a50*/  ISETP.GE.AND P2, PT, R11, UR10, PT ;  /* 0x0000000a0b007c0c */ /* 0x000fc4000bf46270 */
[----:B------:R-:W-:Y:S02]  /*1a60*/  ISETP.GE.AND P0, PT, R3, UR10, PT ;  /* 0x0000000a03007c0c */ /* 0x000fe4000bf06270 */
[C---:B------:R-:W-:Y:S01]  /*1a70*/  IADD3 R3, PT, PT, R16.reuse, 0x7, RZ ;  /* 0x0000000710037810 */ /* 0x040fe20007ffe0ff */
[----:B------:R0:W-:Y:S01]  /*1a80*/  @!P5 STS [R5], RZ ;  /* 0x000000ff0500d388 */ /* 0x0001e20000000800 */
[C---:B------:R-:W-:Y:S02]  /*1a90*/  ISETP.GT.AND P1, PT, R16.reuse, -0x2, !P1 ;  /* 0xfffffffe1000780c */ /* 0x040fe40004f24270 */
[----:B------:R-:W-:Y:S01]  /*1aa0*/  ISETP.GT.AND P3, PT, R16, -0x3, !P3 ;  /* 0xfffffffd1000780c */ /* 0x000fe20005f64270 */
[----:B------:R0:W-:Y:S01]  /*1ab0*/  @P5 STS [R5], R13 ;  /* 0x0000000d05005388 */ /* 0x0001e20000000800 */
[----:B------:R-:W-:Y:S01]  /*1ac0*/  ISETP.GE.AND P5, PT, R3, UR10, PT ;  /* 0x0000000a03007c0c */ /* 0x000fe2000bfa6270 */
[----:B------:R-:W-:Y:S01]  /*1ad0*/  IMAD R3, R18, UR9, RZ ;  /* 0x0000000912037c24 */ /* 0x000fe2000f8e02ff */
[----:B------:R-:W-:-:S02]  /*1ae0*/  ISETP.GT.AND P4, PT, R16, -0x4, !P4 ;  /* 0xfffffffc1000780c */ /* 0x000fc40006784270 */
[C---:B------:R-:W-:Y:S01]  /*1af0*/  ISETP.GT.AND P6, PT, R16.reuse, -0x5, !P6 ;  /* 0xfffffffb1000780c */ /* 0x040fe200077c4270 */
[----:B------:R-:W-:Y:S01]  /*1b00*/  IMAD.SHL.U32 R4, R3, 0x8, RZ ;  /* 0x0000000803047824 */ /* 0x000fe200078e00ff */
[C---:B------:R-:W-:Y:S02]  /*1b10*/  ISETP.GT.AND P0, PT, R16.reuse, -0x6, !P0 ;  /* 0xfffffffa1000780c */ /* 0x040fe40004704270 */
[C---:B------:R-:W-:Y:S01]  /*1b20*/  ISETP.GT.AND P2, PT, R16.reuse, -0x7, !P2 ;  /* 0xfffffff91000780c */ /* 0x040fe20005744270 */
[----:B------:R0:W-:Y:S01]  /*1b30*/  @!P1 STS [R5+0x4], RZ ;  /* 0x000004ff05009388 */ /* 0x0001e20000000800 */
[----:B------:R-:W-:-:S03]  /*1b40*/  ISETP.GT.AND P5, PT, R16, -0x8, !P5 ;  /* 0xfffffff81000780c */ /* 0x000fc60006fa4270 */
[----:B------:R0:W-:Y:S04]  /*1b50*/  @!P3 STS [R5+0x8], RZ ;  /* 0x000008ff0500b388 */ /* 0x0001e80000000800 */
[----:B------:R0:W-:Y:S04]  /*1b60*/  @!P4 STS [R5+0xc], RZ ;  /* 0x00000cff0500c388 */ /* 0x0001e80000000800 */
[----:B------:R0:W-:Y:S04]  /*1b70*/  @!P6 STS [R5+0x10], RZ ;  /* 0x000010ff0500e388 */ /* 0x0001e80000000800 */
[----:B------:R0:W-:Y:S04]  /*1b80*/  @!P0 STS [R5+0x14], RZ ;  /* 0x000014ff05008388 */ /* 0x0001e80000000800 */
[----:B------:R0:W-:Y:S04]  /*1b90*/  @!P2 STS [R5+0x18], RZ ;  /* 0x000018ff0500a388 */ /* 0x0001e80000000800 */
[----:B------:R0:W-:Y:S04]  /*1ba0*/  @!P5 STS [R5+0x1c], RZ ;  /* 0x00001cff0500d388 */ /* 0x0001e80000000800 */
[----:B------:R0:W-:Y:S04]  /*1bb0*/  @P1 STS [R5+0x4], R14 ;  /* 0x0000040e05001388 */ /* 0x0001e80000000800 */
[----:B------:R0:W-:Y:S04]  /*1bc0*/  @P3 STS [R5+0x8], R15 ;  /* 0x0000080f05003388 */ /* 0x0001e80000000800 */
[----:B------:R0:W-:Y:S04]  /*1bd0*/  @P4 STS [R5+0xc], R9 ;  /* 0x00000c0905004388 */ /* 0x0001e80000000800 */
[----:B------:R0:W-:Y:S04]  /*1be0*/  @P6 STS [R5+0x10], R10 ;  /* 0x0000100a05006388 */ /* 0x0001e80000000800 */
[----:B------:R0:W-:Y:S01]  /*1bf0*/  @P0 STS [R5+0x14], R6 ;  /* 0x0000140605000388 */ /* 0x0001e20000000800 */
[----:B------:R-:W-:-:S03]  /*1c00*/  ISETP.GE.U32.AND P0, PT, R12, R4, PT ;  /* 0x000000040c00720c */ /* 0x000fc60003f06070 */
[----:B------:R0:W-:Y:S04]  /*1c10*/  @P2 STS [R5+0x18], R7 ;  /* 0x0000180705002388 */ /* 0x0001e80000000800 */
[----:B------:R0:W-:Y:S01]  /*1c20*/  @P5 STS [R5+0x1c], R8 ;  /* 0x00001c0805005388 */ /* 0x0001e20000000800 */
[----:B------:R-:W-:Y:S06]  /*1c30*/  BAR.SYNC.DEFER_BLOCKING 0x0 ;  /* 0x0000000000007b1d */ /* 0x000fec0000010000 */
[----:B------:R-:W-:Y:S05]  /*1c40*/  @P0 EXIT ;  /* 0x000000000000094d */ /* 0x000fea0003800000 */
[----:B0-----:R-:W0:Y:S01]  /*1c50*/  I2F.U32.RP R10, R3 ;  /* 0x00000003000a7306 */ /* 0x001e220000209000 */
[C---:B------:R-:W-:Y:S01]  /*1c60*/  IMAD.IADD R5, R3.reuse, 0x1, R12 ;  /* 0x0000000103057824 */ /* 0x040fe200078e020c */
[----:B------:R-:W-:Y:S01]  /*1c70*/  IADD3 R11, PT, PT, RZ, -R3, RZ ;  /* 0x80000003ff0b7210 */ /* 0x000fe20007ffe0ff */
[----:B------:R-:W1:Y:S01]  /*1c80*/  LDCU.64 UR6, c[0x0][0x358] ;  /* 0x00006b00ff0677ac */ /* 0x000e620008000a00 */
[----:B------:R-:W-:Y:S01]  /*1c90*/  ISETP.NE.U32.AND P2, PT, R3, RZ, PT ;  /* 0x000000ff0300720c */ /* 0x000fe20003f45070 */
[----:B------:R-:W-:Y:S01]  /*1ca0*/  BSSY.RECONVERGENT B0, `(.L_x_59) ;  /* 0x000004b000007945 */ /* 0x000fe20003800200 */
[----:B------:R-:W-:Y:S01]  /*1cb0*/  ISETP.GE.U32.AND P0, PT, R5, R4, PT ;  /* 0x000000040500720c */ /* 0x000fe20003f06070 */
[----:B------:R-:W2:Y:S01]  /*1cc0*/  LDCU.64 UR10, c[0x0][0x388] ;  /* 0x00007100ff0a77ac */ /* 0x000ea20008000a00 */
[----:B------:R-:W-:Y:S02]  /*1cd0*/  VIMNMX.U32 R8, PT, PT, R4, R5, !PT ;  /* 0x0000000504087248 */ /* 0x000fe40007fe0000 */
[----:B------:R-:W-:-:S04]  /*1ce0*/  SEL R9, RZ, 0x1, P0 ;  /* 0x00000001ff097807 */ /* 0x000fc80000000000 */
[----:B------:R-:W-:Y:S01]  /*1cf0*/  IADD3 R8, PT, PT, R8, -R5, -R9 ;  /* 0x8000000508087210 */ /* 0x000fe20007ffe809 */
[----:B0-----:R-:W0:Y:S02]  /*1d00*/  MUFU.RCP R10, R10 ;  /* 0x0000000a000a7308 */ /* 0x001e240000001000 */
[----:B0-----:R-:W-:-:S06]  /*1d10*/  VIADD R6, R10, 0xffffffe ;  /* 0x0ffffffe0a067836 */ /* 0x001fcc0000000000 */
[----:B------:R0:W3:Y:S02]  /*1d20*/  F2I.FTZ.U32.TRUNC.NTZ R7, R6 ;  /* 0x0000000600077305 */ /* 0x0000e4000021f000 */
[----:B0-----:R-:W-:Y:S02]  /*1d30*/  IMAD.MOV.U32 R6, RZ, RZ, RZ ;  /* 0x000000ffff067224 */ /* 0x001fe400078e00ff */
[----:B---3--:R-:W-:-:S04]  /*1d40*/  IMAD R11, R11, R7, RZ ;  /* 0x000000070b0b7224 */ /* 0x008fc800078e02ff */
[----:B------:R-:W-:-:S06]  /*1d50*/  IMAD.HI.U32 R7, R7, R11, R6 ;  /* 0x0000000b07077227 */ /* 0x000fcc00078e0006 */
[----:B------:R-:W-:-:S05]  /*1d60*/  IMAD.HI.U32 R6, R7, R8, RZ ;  /* 0x0000000807067227 */ /* 0x000fca00078e00ff */
[----:B------:R-:W-:-:S05]  /*1d70*/  IADD3 R5, PT, PT, -R6, RZ, RZ ;  /* 0x000000ff06057210 */ /* 0x000fca0007ffe1ff */
[----:B------:R-:W-:-:S05]  /*1d80*/  IMAD R8, R3, R5, R8 ;  /* 0x0000000503087224 */ /* 0x000fca00078e0208 */
[----:B------:R-:W-:-:S13]  /*1d90*/  ISETP.GE.U32.AND P0, PT, R8, R3, PT ;  /* 0x000000030800720c */ /* 0x000fda0003f06070 */
[----:B------:R-:W-:Y:S02]  /*1da0*/  @P0 IMAD.IADD R8, R8, 0x1, -R3 ;  /* 0x0000000108080824 */ /* 0x000fe400078e0a03 */
[----:B------:R-:W-:-:S03]  /*1db0*/  @P0 VIADD R6, R6, 0x1 ;  /* 0x0000000106060836 */ /* 0x000fc60000000000 */
[----:B------:R-:W-:-:S13]  /*1dc0*/  ISETP.GE.U32.AND P1, PT, R8, R3, PT ;  /* 0x000000030800720c */ /* 0x000fda0003f26070 */
[----:B------:R-:W-:Y:S02]  /*1dd0*/  @P1 IADD3 R6, PT, PT, R6, 0x1, RZ ;  /* 0x0000000106061810 */ /* 0x000fe40007ffe0ff */
[----:B------:R-:W-:-:S05]  /*1de0*/  @!P2 LOP3.LUT R6, RZ, R3, RZ, 0x33, !PT ;  /* 0x00000003ff06a212 */ /* 0x000fca00078e33ff */
[----:B------:R-:W-:-:S05]  /*1df0*/  IMAD.IADD R5, R9, 0x1, R6 ;  /* 0x0000000109057824 */ /* 0x000fca00078e0206 */
[C---:B------:R-:W-:Y:S02]  /*1e00*/  LOP3.LUT R6, R5.reuse, 0x3, RZ, 0xc0, !PT ;  /* 0x0000000305067812 */ /* 0x040fe400078ec0ff */
[----:B------:R-:W-:Y:S02]  /*1e10*/  ISETP.GE.U32.AND P1, PT, R5, 0x3, PT ;  /* 0x000000030500780c */ /* 0x000fe40003f26070 */
[----:B------:R-:W-:-:S13]  /*1e20*/  ISETP.NE.AND P0, PT, R6, 0x3, PT ;  /* 0x000000030600780c */ /* 0x000fda0003f05270 */
[----:B-12---:R-:W-:Y:S05]  /*1e30*/  @!P0 BRA `(.L_x_60) ;  /* 0x0000000000c48947 */ /* 0x006fea0003800000 */
[----:B------:R-:W0:Y:S01]  /*1e40*/  I2F.U32.RP R8, UR8 ;  /* 0x0000000800087d06 */ /* 0x000e220008209000 */
[----:B------:R-:W-:Y:S01]  /*1e50*/  IADD3 R11, PT, PT, RZ, -UR8, RZ ;  /* 0x80000008ff0b7c10 */ /* 0x000fe2000fffe0ff */
[----:B------:R-:W-:Y:S01]  /*1e60*/  VIADD R5, R5, 0x1 ;  /* 0x0000000105057836 */ /* 0x000fe20000000000 */
[----:B------:R-:W-:-:S04]  /*1e70*/  ISETP.NE.U32.AND P2, PT, RZ, UR8, PT ;  /* 0x00000008ff007c0c */ /* 0x000fc8000bf45070 */
[----:B------:R-:W-:-:S04]  /*1e80*/  LOP3.LUT R9, R5, 0x3, RZ, 0xc0, !PT ;  /* 0x0000000305097812 */ /* 0x000fc800078ec0ff */
[----:B------:R-:W-:Y:S01]  /*1e90*/  IADD3 R9, PT, PT, -R9, RZ, RZ ;  /* 0x000000ff09097210 */ /* 0x000fe20007ffe1ff */
[----:B0-----:R-:W0:Y:S02]  /*1ea0*/  MUFU.RCP R8, R8 ;  /* 0x0000000800087308 */ /* 0x001e240000001000 */
[----:B0-----:R-:W-:Y:S01]  /*1eb0*/  VIADD R6, R8, 0xffffffe ;  /* 0x0ffffffe08067836 */ /* 0x001fe20000000000 */
[----:B------:R-:W-:-:S05]  /*1ec0*/  LOP3.LUT R8, RZ, UR8, RZ, 0x33, !PT ;  /* 0x00000008ff087c12 */ /* 0x000fca000f8e33ff */
[----:B------:R0:W1:Y:S02]  /*1ed0*/  F2I.FTZ.U32.TRUNC.NTZ R7, R6 ;  /* 0x0000000600077305 */ /* 0x000064000021f000 */
[----:B0-----:R-:W-:Y:S02]  /*1ee0*/  IMAD.MOV.U32 R6, RZ, RZ, RZ ;  /* 0x000000ffff067224 */ /* 0x001fe400078e00ff */
[----:B-1----:R-:W-:-:S04]  /*1ef0*/  IMAD R11, R11, R7, RZ ;  /* 0x000000070b0b7224 */ /* 0x002fc800078e02ff */
[----:B------:R-:W-:-:S07]  /*1f00*/  IMAD.HI.U32 R5, R7, R11, R6 ;  /* 0x0000000b07057227 */ /* 0x000fce00078e0006 */
.L_x_61:
[----:B------:R-:W-:-:S04]  /*1f10*/  IMAD.HI.U32 R7, R5, R12, RZ ;  /* 0x0000000c05077227 */ /* 0x000fc800078e00ff */
[----:B------:R-:W-:-:S04]  /*1f20*/  IMAD.MOV R11, RZ, RZ, -R7 ;  /* 0x000000ffff0b7224 */ /* 0x000fc800078e0a07 */
[----:B------:R-:W-:-:S05]  /*1f30*/  IMAD R6, R11, UR8, R12 ;  /* 0x000000080b067c24 */ /* 0x000fca000f8e020c */
[----:B------:R-:W-:-:S13]  /*1f40*/  ISETP.GE.U32.AND P0, PT, R6, UR8, PT ;  /* 0x0000000806007c0c */ /* 0x000fda000bf06070 */
[----:B------:R-:W-:Y:S01]  /*1f50*/  @P0 VIADD R6, R6, -UR8 ;  /* 0x8000000806060c36 */ /* 0x000fe20008000000 */
[----:B------:R-:W-:-:S04]  /*1f60*/  @P0 IADD3 R7, PT, PT, R7, 0x1, RZ ;  /* 0x0000000107070810 */ /* 0x000fc80007ffe0ff */
[----:B------:R-:W-:-:S13]  /*1f70*/  ISETP.GE.U32.AND P3, PT, R6, UR8, PT ;  /* 0x0000000806007c0c */ /* 0x000fda000bf66070 */
[----:B------:R-:W-:-:S05]  /*1f80*/  @P3 VIADD R7, R7, 0x1 ;  /* 0x0000000107073836 */ /* 0x000fca0000000000 */
[----:B------:R-:W-:-:S04]  /*1f90*/  SEL R13, R8, R7, !P2 ;  /* 0x00000007080d7207 */ /* 0x000fc80005000000 */
[----:B------:R-:W-:Y:S01]  /*1fa0*/  IADD3 R10, PT, PT, R0, R13, RZ ;  /* 0x0000000d000a7210 */ /* 0x000fe20007ffe0ff */
[----:B------:R-:W-:-:S03]  /*1fb0*/  IMAD.MOV R7, RZ, RZ, -R13 ;  /* 0x000000ffff077224 */ /* 0x000fc600078e0a0d */
[----:B------:R-:W-:Y:S01]  /*1fc0*/  ISETP.GE.AND P0, PT, R10, UR11, PT ;  /* 0x0000000b0a007c0c */ /* 0x000fe2000bf06270 */
[----:B------:R-:W-:-:S04]  /*1fd0*/  IMAD R19, R7, UR8, R12 ;  /* 0x0000000807137c24 */ /* 0x000fc8000f8e020c */
[----:B------:R-:W-:-:S05]  /*1fe0*/  VIADD R14, R19, UR4 ;  /* 0x00000004130e7c36 */ /* 0x000fca0008000000 */
[C---:B------:R-:W-:Y:S02]  /*1ff0*/  ISETP.GE.OR P0, PT, R14.reuse, UR10, P0 ;  /* 0x0000000a0e007c0c */ /* 0x040fe40008706670 */
[----:B------:R-:W-:-:S04]  /*2000*/  LOP3.LUT R6, R14, R10, RZ, 0xfc, !PT ;  /* 0x0000000a0e067212 */ /* 0x000fc800078efcff */
[----:B------:R-:W-:-:S13]  /*2010*/  ISETP.LT.OR P0, PT, R6, RZ, P0 ;  /* 0x000000ff0600720c */ /* 0x000fda0000701670 */
[----:B------:R-:W0:Y:S01]  /*2020*/  @!P0 LDC.64 R6, c[0x0][0x380] ;  /* 0x0000e000ff068b82 */ /* 0x000e220000000a00 */
[----:B------:R-:W-:Y:S01]  /*2030*/  @!P0 IMAD.MOV.U32 R11, RZ, RZ, RZ ;  /* 0x000000ffff0b8224 */ /* 0x000fe200078e00ff */
[----:B------:R-:W-:Y:S01]  /*2040*/  @!P0 SHF.R.S32.HI R15, RZ, 0x1f, R14 ;  /* 0x0000001fff0f8819 */ /* 0x000fe2000001140e */
[----:B------:R-:W-:-:S04]  /*2050*/  @!P0 IMAD.WIDE.U32 R16, R2, UR11, R10 ;  /* 0x0000000b02108c25 */ /* 0x000fc8000f8e000a */
[----:B------:R-:W-:Y:S02]  /*2060*/  @!P0 IMAD R17, R17, UR10, RZ ;  /* 0x0000000a11118c24 */ /* 0x000fe4000f8e02ff */
[----:B------:R-:W-:-:S05]  /*2070*/  @!P0 IMAD.WIDE.U32 R10, R16, UR10, R14 ;  /* 0x0000000a100a8c25 */ /* 0x000fca000f8e000e */
[----:B------:R-:W-:Y:S02]  /*2080*/  @!P0 IADD3 R11, PT, PT, R11, R17, RZ ;  /* 0x000000110b0b8210 */ /* 0x000fe40007ffe0ff */
[----:B0-----:R-:W-:-:S04]  /*2090*/  @!P0 LEA R6, P3, R10, R6, 0x2 ;  /* 0x000000060a068211 */ /* 0x001fc800078610ff */
[----:B------:R-:W-:-:S05]  /*20a0*/  @!P0 LEA.HI.X R7, R10, R7, R11, 0x2, P3 ;  /* 0x000000070a078211 */ /* 0x000fca00018f140b */
[----:B------:R-:W2:Y:S01]  /*20b0*/  @!P0 LDG.E R11, desc[UR6][R6.64] ;  /* 0x00000006060b8981 */ /* 0x000ea2000c1e1900 */
[----:B------:R-:W-:Y:S01]  /*20c0*/  @!P0 LEA R10, R13, UR5, 0xc ;  /* 0x000000050d0a8c11 */ /* 0x000fe2000f8e60ff */
[----:B------:R-:W-:Y:S01]  /*20d0*/  VIADD R9, R9, 0x1 ;  /* 0x0000000109097836 */ /* 0x000fe20000000000 */
[----:B------:R-:W-:-:S03]  /*20e0*/  IADD3 R12, PT, PT, R3, R12, RZ ;  /* 0x0000000c030c7210 */ /* 0x000fc60007ffe0ff */
[----:B------:R-:W-:-:S06]  /*20f0*/  @!P0 IMAD R10, R19, 0x4, R10 ;  /* 0x00000004130a8824 */ /* 0x000fcc00078e020a */
[----:B------:R-:W2:Y:S02]  /*2100*/  @!P0 LDS R10, [R10] ;  /* 0x000000000a0a8984 */ /* 0x000ea40000000800 */
[----:B--2---:R-:W-:-:S05]  /*2110*/  @!P0 FADD R11, R10, R11 ;  /* 0x0000000b0a0b8221 */ /* 0x004fca0000000000 */
[----:B------:R0:W-:Y:S01]  /*2120*/  @!P0 STG.E desc[UR6][R6.64], R11 ;  /* 0x0000000b06008986 */ /* 0x0001e2000c101906 */
[----:B------:R-:W-:-:S13]  /*2130*/  ISETP.NE.AND P0, PT, R9, RZ, PT ;  /* 0x000000ff0900720c */ /* 0x000fda0003f05270 */
[----:B0-----:R-:W-:Y:S05]  /*2140*/  @P0 BRA `(.L_x_61) ;  /* 0xfffffffc00700947 */ /* 0x001fea000383ffff */
.L_x_60:
[----:B------:R-:W-:Y:S05]  /*2150*/  BSYNC.RECONVERGENT B0 ;  /* 0x0000000000007941 */ /* 0x000fea0003800200 */
.L_x_59:
[----:B------:R-:W-:Y:S05]  /*2160*/  @!P1 EXIT ;  /* 0x000000000000994d */ /* 0x000fea0003800000 */
[----:B------:R-:W0:Y:S01]  /*2170*/  I2F.U32.RP R5, UR8 ;  /* 0x0000000800057d06 */ /* 0x000e220008209000 */
[----:B------:R-:W-:Y:S01]  /*2180*/  IMAD R9, RZ, RZ, -UR8 ;  /* 0x80000008ff097e24 */ /* 0x000fe2000f8e02ff */
[----:B------:R-:W-:Y:S01]  /*2190*/  UISETP.NE.U32.AND UP0, UPT, UR8, URZ, UPT ;  /* 0x000000ff0800728c */ /* 0x000fe2000bf05070 */
[C-C-:B------:R-:W-:Y:S01]  /*21a0*/  IMAD R10, R3.reuse, 0x2, R12.reuse ;  /* 0x00000002030a7824 */ /* 0x140fe200078e020c */
[----:B------:R-:W-:Y:S01]  /*21b0*/  ULOP3.LUT UR9, URZ, UR8, URZ, 0x33, !UPT ;  /* 0x00000008ff097292 */ /* 0x000fe2000f8e33ff */
[----:B------:R-:W-:Y:S01]  /*21c0*/  IMAD R8, R3, 0x3, R12 ;  /* 0x0000000303087824 */ /* 0x000fe200078e020c */
[----:B------:R-:W1:Y:S02]  /*21d0*/  LDCU.64 UR10, c[0x0][0x388] ;  /* 0x00007100ff0a77ac */ /* 0x000e640008000a00 */
[----:B------:R-:W-:Y:S01]  /*21e0*/  PLOP3.LUT P2, PT, PT, PT, UP0, 0x80, 0x8 ;  /* 0x000000000008781c */ /* 0x000fe20003f4f008 */
[----:B0-----:R-:W0:Y:S02]  /*21f0*/  MUFU.RCP R5, R5 ;  /* 0x0000000500057308 */ /* 0x001e240000001000 */
[----:B0-----:R-:W-:-:S06]  /*2200*/  VIADD R6, R5, 0xffffffe ;  /* 0x0ffffffe05067836 */ /* 0x001fcc0000000000 */
[----:B------:R0:W2:Y:S02]  /*2210*/  F2I.FTZ.U32.TRUNC.NTZ R7, R6 ;  /* 0x0000000600077305 */ /* 0x0000a4000021f000 */
[----:B0-----:R-:W-:Y:S02]  /*2220*/  HFMA2 R6, -RZ, RZ, 0, 0 ;  /* 0x00000000ff067431 */ /* 0x001fe400000001ff */
[----:B--2---:R-:W-:-:S04]  /*2230*/  IMAD R9, R9, R7, RZ ;  /* 0x0000000709097224 */ /* 0x004fc800078e02ff */
[----:B------:R-:W-:Y:S01]  /*2240*/  IMAD.HI.U32 R5, R7, R9, R6 ;  /* 0x0000000907057227 */ /* 0x000fe200078e0006 */
[----:B------:R-:W-:-:S03]  /*2250*/  MOV R7, UR9 ;  /* 0x0000000900077c02 */ /* 0x000fc60008000f00 */
[----:B-1----:R-:W-:-:S07]  /*2260*/  IMAD.IADD R6, R3, 0x1, R12 ;  /* 0x0000000103067824 */ /* 0x002fce00078e020c */
.L_x_62:
        /* <DEDUP_REMOVED lines=9> */
[----:B------:R-:W-:Y:S01]  /*2300*/  IADD3 R5, PT, PT, -R17, RZ, RZ ;  /* 0x000000ff11057210 */ /* 0x000fe20007ffe1ff */
[----:B------:R-:W-:-:S04]  /*2310*/  IMAD.IADD R18, R0, 0x1, R17 ;  /* 0x0000000100127824 */ /* 0x000fc800078e0211 */
[----:B------:R-:W-:Y:S01]  /*2320*/  IMAD R16, R5, UR8, R12 ;  /* 0x0000000805107c24 */ /* 0x000fe2000f8e020c */
[----:B------:R-:W-:-:S04]  /*2330*/  ISETP.GE.AND P0, PT, R18, UR11, PT ;  /* 0x0000000b12007c0c */ /* 0x000fc8000bf06270 */
[----:B------:R-:W-:-:S04]  /*2340*/  IADD3 R20, PT, PT, R16, UR4, RZ ;  /* 0x0000000410147c10 */ /* 0x000fc8000fffe0ff */
        /* <DEDUP_REMOVED lines=13> */
[----:B------:R-:W0:Y:S01]  /*2420*/  I2F.U32.RP R9, UR8 ;  /* 0x0000000800097d06 */ /* 0x000e220008209000 */
[----:B------:R-:W-:Y:S01]  /*2430*/  IADD3 R5, PT, PT, RZ, -UR8, RZ ;  /* 0x80000008ff057c10 */ /* 0x000fe2000fffe0ff */
[----:B------:R-:W-:Y:S01]  /*2440*/  IMAD.MOV.U32 R18, RZ, RZ, RZ ;  /* 0x000000ffff127224 */ /* 0x000fe200078e00ff */
[----:B------:R-:W-:Y:S01]  /*2450*/  ULOP3.LUT UR9, URZ, UR8, URZ, 0x33, !UPT ;  /* 0x00000008ff097292 */ /* 0x000fe2000f8e33ff */
[----:B------:R-:W-:Y:S01]  /*2460*/  @!P1 LEA R17, R17, UR5, 0xc ;  /* 0x0000000511119c11 */ /* 0x000fe2000f8e60ff */
[----:B------:R-:W-:-:S03]  /*2470*/  UISETP.NE.U32.AND UP0, UPT, UR8, URZ, UPT ;  /* 0x000000ff0800728c */ /* 0x000fc6000bf05070 */
[----:B------:R-:W-:-:S03]  /*2480*/  @!P1 LEA R22, R16, R17, 0x2 ;  /* 0x0000001110169211 */ /* 0x000fc600078e10ff */
[----:B------:R-:W-:-:S03]  /*2490*/  PLOP3.LUT P2, PT, PT, PT, UP0, 0x80, 0x8 ;  /* 0x000000000008781c */ /* 0x000fc60003f4f008 */
[----:B------:R-:W2:Y:S01]  /*24a0*/  @!P1 LDS R22, [R22] ;  /* 0x0000000016169984 */ /* 0x000ea20000000800 */
[----:B0-----:R-:W0:Y:S02]  /*24b0*/  MUFU.RCP R9, R9 ;  /* 0x0000000900097308 */ /* 0x001e240000001000 */
[----:B0-----:R-:W-:-:S06]  /*24c0*/  VIADD R19, R9, 0xffffffe ;  /* 0x0ffffffe09137836 */ /* 0x001fcc0000000000 */
[----:B------:R-:W0:Y:S02]  /*24d0*/  F2I.FTZ.U32.TRUNC.NTZ R19, R19 ;  /* 0x0000001300137305 */ /* 0x000e24000021f000 */
[----:B0-----:R-:W-:-:S04]  /*24e0*/  IMAD R5, R5, R19, RZ ;  /* 0x0000001305057224 */ /* 0x001fc800078e02ff */
[----:B------:R-:W-:-:S06]  /*24f0*/  IMAD.HI.U32 R5, R19, R5, R18 ;  /* 0x0000000513057227 */ /* 0x000fcc00078e0012 */
[----:B------:R-:W-:-:S05]  /*2500*/  IMAD.HI.U32 R18, R5, R6, RZ ;  /* 0x0000000605127227 */ /* 0x000fca00078e00ff */
[----:B------:R-:W-:-:S05]  /*2510*/  IADD3 R7, PT, PT, -R18, RZ, RZ ;  /* 0x000000ff12077210 */ /* 0x000fca0007ffe1ff */
[----:B------:R-:W-:-:S05]  /*2520*/  IMAD R7, R7, UR8, R6 ;  /* 0x0000000807077c24 */ /* 0x000fca000f8e0206 */
[----:B------:R-:W-:-:S13]  /*2530*/  ISETP.GE.U32.AND P0, PT, R7, UR8, PT ;  /* 0x0000000807007c0c */ /* 0x000fda000bf06070 */
[----:B------:R-:W-:Y:S01]  /*2540*/  @P0 VIADD R7, R7, -UR8 ;  /* 0x8000000807070c36 */ /* 0x000fe20008000000 */
[----:B------:R-:W-:-:S04]  /*2550*/  @P0 IADD3 R18, PT, PT, R18, 0x1, RZ ;  /* 0x0000000112120810 */ /* 0x000fc80007ffe0ff */
[----:B------:R-:W-:Y:S01]  /*2560*/  ISETP.GE.U32.AND P3, PT, R7, UR8, PT ;  /* 0x0000000807007c0c */ /* 0x000fe2000bf66070 */
[----:B------:R-:W-:-:S12]  /*2570*/  IMAD.U32 R7, RZ, RZ, UR9 ;  /* 0x00000009ff077e24 */ /* 0x000fd8000f8e00ff */
[----:B------:R-:W-:-:S04]  /*2580*/  @P3 IADD3 R18, PT, PT, R18, 0x1, RZ ;  /* 0x0000000112123810 */ /* 0x000fc80007ffe0ff */
        /* <DEDUP_REMOVED lines=17> */
[----:B------:R-:W-:Y:S01]  /*26a0*/  @!P0 LEA.HI.X R17, R20, R17, R18, 0x2, P3 ;  /* 0x0000001114118211 */ /* 0x000fe200018f1412 */
[----:B--2---:R-:W-:-:S05]  /*26b0*/  @!P1 FADD R13, R22, R13 ;  /* 0x0000000d160d9221 */ /* 0x004fca0000000000 */
[----:B------:R0:W-:Y:S04]  /*26c0*/  @!P1 STG.E desc[UR6][R14.64], R13 ;  /* 0x0000000d0e009986 */ /* 0x0001e8000c101906 */
[----:B------:R-:W2:Y:S01]  /*26d0*/  @!P0 LDG.E R22, desc[UR6][R16.64] ;  /* 0x0000000610168981 */ /* 0x000ea2000c1e1900 */
[----:B------:R-:W-:Y:S01]  /*26e0*/  IMAD.HI.U32 R18, R5, R10, RZ ;  /* 0x0000000a05127227 */ /* 0x000fe200078e00ff */
[----:B------:R-:W-:-:S03]  /*26f0*/  @!P0 LEA R20, R11, UR5, 0xc ;  /* 0x000000050b148c11 */ /* 0x000fc6000f8e60ff */
[----:B------:R-:W-:Y:S01]  /*2700*/  IMAD.MOV R19, RZ, RZ, -R18 ;  /* 0x000000ffff137224 */ /* 0x000fe200078e0a12 */
[----:B------:R-:W-:-:S03]  /*2710*/  @!P0 LEA R9, R9, R20, 0x2 ;  /* 0x0000001409098211 */ /* 0x000fc600078e10ff */
[----:B------:R-:W-:-:S03]  /*2720*/  IMAD R19, R19, UR8, R10 ;  /* 0x0000000813137c24 */ /* 0x000fc6000f8e020a */
[----:B------:R-:W2:Y:S02]  /*2730*/  @!P0 LDS R9, [R9] ;  /* 0x0000000009098984 */ /* 0x000ea40000000800 */
[----:B------:R-:W-:-:S13]  /*2740*/  ISETP.GE.U32.AND P1, PT, R19, UR8, PT ;  /* 0x0000000813007c0c */ /* 0x000fda000bf26070 */
[----:B------:R-:W-:Y:S01]  /*2750*/  @P1 IADD3 R19, PT, PT, R19, -UR8, RZ ;  /* 0x8000000813131c10 */ /* 0x000fe2000fffe0ff */
[----:B------:R-:W-:-:S03]  /*2760*/  @P1 VIADD R18, R18, 0x1 ;  /* 0x0000000112121836 */ /* 0x000fc60000000000 */
[----:B------:R-:W-:-:S13]  /*2770*/  ISETP.GE.U32.AND P3, PT, R19, UR8, PT ;  /* 0x0000000813007c0c */ /* 0x000fda000bf66070 */
[----:B------:R-:W-:-:S04]  /*2780*/  @P3 IADD3 R18, PT, PT, R18, 0x1, RZ ;  /* 0x0000000112123810 */ /* 0x000fc80007ffe0ff */
[----:B------:R-:W-:-:S04]  /*2790*/  SEL R23, R7, R18, !P2 ;  /* 0x0000001207177207 */ /* 0x000fc80005000000 */
[----:B------:R-:W-:Y:S01]  /*27a0*/  IADD3 R18, PT, PT, R0, R23, RZ ;  /* 0x0000001700127210 */ /* 0x000fe20007ffe0ff */
[----:B0-----:R-:W-:-:S03]  /*27b0*/  IMAD.MOV R13, RZ, RZ, -R23 ;  /* 0x000000ffff0d7224 */ /* 0x001fc600078e0a17 */
        /* <DEDUP_REMOVED lines=30> */
[----:B0-----:R-:W-:Y:S01]  /*29a0*/  IADD3 R16, PT, PT, R0, R9, RZ ;  /* 0x0000000900107210 */ /* 0x001fe20007ffe0ff */
        /* <DEDUP_REMOVED lines=17> */
[----:B------:R-:W-:Y:S04]  /*2ac0*/  @!P1 STG.E desc[UR6][R20.64], R15 ;  /* 0x0000000f14009986 */ /* 0x000fe8000c101906 */
[----:B------:R-:W2:Y:S01]  /*2ad0*/  @!P0 LDG.E R13, desc[UR6][R18.64] ;  /* 0x00000006120d8981 */ /* 0x000ea2000c1e1900 */
[----:B------:R-:W-:Y:S01]  /*2ae0*/  @!P0 LEA R14, R9, UR5, 0xc ;  /* 0x00000005090e8c11 */ /* 0x000fe2000f8e60ff */
[C---:B------:R-:W-:Y:S01]  /*2af0*/  IMAD R10, R3.reuse, 0x4, R10 ;  /* 0x00000004030a7824 */ /* 0x040fe200078e020a */
[C-C-:B------:R-:W-:Y:S02]  /*2b00*/  IADD3 R12, PT, PT, R3.reuse, R12, R3.reuse ;  /* 0x0000000c030c7210 */ /* 0x140fe40007ffe003 */
[----:B------:R-:W-:Y:S01]  /*2b10*/  LEA R6, R3, R6, 0x2 ;  /* 0x0000000603067211 */ /* 0x000fe200078e10ff */
[----:B------:R-:W-:Y:S01]  /*2b20*/  @!P0 IMAD R14, R11, 0x4, R14 ;  /* 0x000000040b0e8824 */ /* 0x000fe200078e020e */
[----:B------:R-:W-:-:S02]  /*2b30*/  IADD3 R12, PT, PT, R3, R12, R3 ;  /* 0x0000000c030c7210 */ /* 0x000fc40007ffe003 */
[----:B------:R-:W-:-:S03]  /*2b40*/  LEA R8, R3, R8, 0x2 ;  /* 0x0000000803087211 */ /* 0x000fc600078e10ff */
[----:B------:R-:W2:Y:S02]  /*2b50*/  @!P0 LDS R14, [R14] ;  /* 0x000000000e0e8984 */ /* 0x000ea40000000800 */
[----:B--2---:R-:W-:-:S05]  /*2b60*/  @!P0 FADD R13, R14, R13 ;  /* 0x0000000d0e0d8221 */ /* 0x004fca0000000000 */
[----:B------:R0:W-:Y:S01]  /*2b70*/  @!P0 STG.E desc[UR6][R18.64], R13 ;  /* 0x0000000d12008986 */ /* 0x0001e2000c101906 */
[----:B------:R-:W-:-:S13]  /*2b80*/  ISETP.GE.U32.AND P0, PT, R12, R4, PT ;  /* 0x000000040c00720c */ /* 0x000fda0003f06070 */
[----:B0-----:R-:W-:Y:S05]  /*2b90*/  @!P0 BRA `(.L_x_62) ;  /* 0xfffffff400b48947 */ /* 0x001fea000383ffff */
[----:B------:R-:W-:Y:S05]  /*2ba0*/  EXIT ;  /* 0x000000000000794d */ /* 0x000fea0003800000 */
        .weak           $__internal_0_$__cuda_sm20_sqrt_rn_f32_slowpath
        .type           $__internal_0_$__cuda_sm20_sqrt_rn_f32_slowpath,@function
        .size           $__internal_0_$__cuda_sm20_sqrt_rn_f32_slowpath,($__internal_1_$__cuda_sm3x_div_rn_noftz_f32_slowpath - $__internal_0_$__cuda_sm20_sqrt_rn_f32_slowpath)
$__internal_0_$__cuda_sm20_sqrt_rn_f32_slowpath:
[----:B------:R-:W-:-:S13]  /*2bb0*/  LOP3.LUT P5, RZ, R3, 0x7fffffff, RZ, 0xc0, !PT ;  /* 0x7fffffff03ff7812 */ /* 0x000fda00078ac0ff */
[----:B------:R-:W-:Y:S01]  /*2bc0*/  @!P5 IMAD.MOV.U32 R5, RZ, RZ, R3 ;  /* 0x000000ffff05d224 */ /* 0x000fe200078e0003 */
[----:B------:R-:W-:Y:S06]  /*2bd0*/  @!P5 BRA `(.L_x_63) ;  /* 0x000000000040d947 */ /* 0x000fec0003800000 */
[----:B------:R-:W-:-:S13]  /*2be0*/  FSETP.GEU.FTZ.AND P5, PT, R3, RZ, PT ;  /* 0x000000ff0300720b */ /* 0x000fda0003fbe000 */
[----:B------:R-:W-:Y:S01]  /*2bf0*/  @!P5 MOV R5, 0x7fffffff ;  /* 0x7fffffff0005d802 */ /* 0x000fe20000000f00 */
[----:B------:R-:W-:Y:S06]  /*2c00*/  @!P5 BRA `(.L_x_63) ;  /* 0x000000000034d947 */ /* 0x000fec0003800000 */
[----:B------:R-:W-:-:S13]  /*2c10*/  FSETP.GTU.FTZ.AND P5, PT, |R3|, +INF , PT ;  /* 0x7f8000000300780b */ /* 0x000fda0003fbc200 */
[----:B------:R-:W-:Y:S01]  /*2c20*/  @P5 FADD.FTZ R5, R3, 1 ;  /* 0x3f80000003055421 */ /* 0x000fe20000010000 */
[----:B------:R-:W-:Y:S06]  /*2c30*/  @P5 BRA `(.L_x_63) ;  /* 0x0000000000285947 */ /* 0x000fec0003800000 */
[----:B------:R-:W-:-:S13]  /*2c40*/  FSETP.NEU.FTZ.AND P5, PT, |R3|, +INF , PT ;  /* 0x7f8000000300780b */ /* 0x000fda0003fbd200 */
[----:B------:R-:W-:-:S04]  /*2c50*/  @P5 FFMA R20, R3, 1.84467440737095516160e+19, RZ ;  /* 0x5f80000003145823 */ /* 0x000fc800000000ff */
[----:B------:R-:W0:Y:S02]  /*2c60*/  @P5 MUFU.RSQ R5, R20 ;  /* 0x0000001400055308 */ /* 0x000e240000001400 */
[----:B0-----:R-:W-:Y:S01]  /*2c70*/  @P5 FMUL.FTZ R21, R20, R5 ;  /* 0x0000000514155220 */ /* 0x001fe20000410000 */
[----:B------:R-:W-:Y:S01]  /*2c80*/  @P5 FMUL.FTZ R27, R5, 0.5 ;  /* 0x3f000000051b5820 */ /* 0x000fe20000410000 */
[----:B------:R-:W-:Y:S02]  /*2c90*/  @!P5 IMAD.MOV.U32 R5, RZ, RZ, R3 ;  /* 0x000000ffff05d224 */ /* 0x000fe400078e0003 */
[----:B------:R-:W-:-:S04]  /*2ca0*/  @P5 FADD.FTZ R25, -R21, -RZ ;  /* 0x800000ff15195221 */ /* 0x000fc80000010100 */
[----:B------:R-:W-:-:S04]  /*2cb0*/  @P5 FFMA R26, R21, R25, R20 ;  /* 0x00000019151a5223 */ /* 0x000fc80000000014 */
[----:B------:R-:W-:-:S04]  /*2cc0*/  @P5 FFMA R26, R26, R27, R21 ;  /* 0x0000001b1a1a5223 */ /* 0x000fc80000000015 */
[----:B------:R-:W-:-:S07]  /*2cd0*/  @P5 FMUL.FTZ R5, R26, 2.3283064365386962891e-10 ;  /* 0x2f8000001a055820 */ /* 0x000fce0000410000 */
.L_x_63:
[----:B------:R-:W-:Y:S01]  /*2ce0*/  MOV R3, R5 ;  /* 0x0000000500037202 */ /* 0x000fe20000000f00 */
[----:B------:R-:W-:-:S04]  /*2cf0*/  IMAD.MOV.U32 R5, RZ, RZ, 0x0 ;  /* 0x00000000ff057424 */ /* 0x000fc800078e00ff */
[----:B------:R-:W-:Y:S05]  /*2d00*/  RET.REL.NODEC R4 `(cenergyCoarsenCoalescedKernel) ;  /* 0xffffffd004bc7950 */ /* 0x000fea0003c3ffff */
        .weak           $__internal_1_$__cuda_sm3x_div_rn_noftz_f32_slowpath
        .type           $__internal_1_$__cuda_sm3x_div_rn_noftz_f32_slowpath,@function
        .size           $__internal_1_$__cuda_sm3x_div_rn_noftz_f32_slowpath,(.L_x_77 - $__internal_1_$__cuda_sm3x_div_rn_noftz_f32_slowpath)
$__internal_1_$__cuda_sm3x_div_rn_noftz_f32_slowpath:
[----:B------:R-:W-:Y:S01]  /*2d10*/  SHF.R.U32.HI R5, RZ, 0x17, R4 ;  /* 0x00000017ff057819 */ /* 0x000fe20000011604 */
[----:B------:R-:W-:Y:S01]  /*2d20*/  BSSY.RECONVERGENT B0, `(.L_x_64) ;  /* 0x0000065000007945 */ /* 0x000fe20003800200 */
[----:B------:R-:W-:Y:S02]  /*2d30*/  SHF.R.U32.HI R21, RZ, 0x17, R3 ;  /* 0x00000017ff157819 */ /* 0x000fe40000011603 */
[----:B------:R-:W-:Y:S02]  /*2d40*/  LOP3.LUT R5, R5, 0xff, RZ, 0xc0, !PT ;  /* 0x000000ff05057812 */ /* 0x000fe400078ec0ff */
[----:B------:R-:W-:Y:S02]  /*2d50*/  LOP3.LUT R21, R21, 0xff, RZ, 0xc0, !PT ;  /* 0x000000ff15157812 */ /* 0x000fe400078ec0ff */
[----:B------:R-:W-:-:S03]  /*2d60*/  IADD3 R26, PT, PT, R5, -0x1, RZ ;  /* 0xffffffff051a7810 */ /* 0x000fc60007ffe0ff */
[----:B------:R-:W-:Y:S01]  /*2d70*/  VIADD R27, R21, 0xffffffff ;  /* 0xffffffff151b7836 */ /* 0x000fe20000000000 */
[----:B------:R-:W-:-:S04]  /*2d80*/  ISETP.GT.U32.AND P5, PT, R26, 0xfd, PT ;  /* 0x000000fd1a00780c */ /* 0x000fc80003fa4070 */
[----:B------:R-:W-:-:S13]  /*2d90*/  ISETP.GT.U32.OR P5, PT, R27, 0xfd, P5 ;  /* 0x000000fd1b00780c */ /* 0x000fda0002fa4470 */
[----:B------:R-:W-:Y:S01]  /*2da0*/  @!P5 MOV R25, RZ ;  /* 0x000000ff0019d202 */ /* 0x000fe20000000f00 */
[----:B------:R-:W-:Y:S06]  /*2db0*/  @!P5 BRA `(.L_x_65) ;  /* 0x000000000068d947 */ /* 0x000fec0003800000 */
[----:B------:R-:W-:Y:S02]  /*2dc0*/  FSETP.GTU.FTZ.AND P5, PT, |R3|, +INF , PT ;  /* 0x7f8000000300780b */ /* 0x000fe40003fbc200 */
[----:B------:R-:W-:-:S04]  /*2dd0*/  FSETP.GTU.FTZ.AND P6, PT, |R4|, +INF , PT ;  /* 0x7f8000000400780b */ /* 0x000fc80003fdc200 */
[----:B------:R-:W-:-:S13]  /*2de0*/  PLOP3.LUT P5, PT, P5, P6, PT, 0xf8, 0x8f ;  /* 0x00000000008f781c */ /* 0x000fda0002fadf70 */
[----:B------:R-:W-:Y:S05]  /*2df0*/  @P5 BRA `(.L_x_66) ;  /* 0x0000000400585947 */ /* 0x000fea0003800000 */
[----:B------:R-:W-:-:S13]  /*2e00*/  LOP3.LUT P5, RZ, R4, 0x7fffffff, R3, 0xc8, !PT ;  /* 0x7fffffff04ff7812 */ /* 0x000fda00078ac803 */
[----:B------:R-:W-:Y:S05]  /*2e10*/  @!P5 BRA `(.L_x_67) ;  /* 0x000000040048d947 */ /* 0x000fea0003800000 */
[C---:B------:R-:W-:Y:S02]  /*2e20*/  FSETP.NEU.FTZ.AND P6, PT, |R3|.reuse, +INF , PT ;  /* 0x7f8000000300780b */ /* 0x040fe40003fdd200 */
[----:B------:R-:W-:Y:S02]  /*2e30*/  FSETP.NEU.FTZ.AND P5, PT, |R3|, +INF , PT ;  /* 0x7f8000000300780b */ /* 0x000fe40003fbd200 */
[----:B------:R-:W-:Y:S02]  /*2e40*/  P2R R25, PR, RZ, 0x40 ;  /* 0x00000040ff197803 */ /* 0x000fe40000000000 */
[----:B------:R-:W-:-:S04]  /*2e50*/  FSETP.NEU.FTZ.AND P6, PT, |R4|, +INF , PT ;  /* 0x7f8000000400780b */ /* 0x000fc80003fdd200 */
[----:B------:R-:W-:-:S09]  /*2e60*/  P2R R25, PR, RZ, 0x40 ;  /* 0x00000040ff197803 */ /* 0x000fd20000000000 */
[----:B------:R-:W-:Y:S05]  /*2e70*/  @!P6 BRA !P5, `(.L_x_67) ;  /* 0x000000040030e947 */ /* 0x000fea0006800000 */
[----:B------:R-:W-:-:S04]  /*2e80*/  LOP3.LUT P5, RZ, R3, 0x7fffffff, RZ, 0xc0, !PT ;  /* 0x7fffffff03ff7812 */ /* 0x000fc800078ac0ff */
[----:B------:R-:W-:-:S13]  /*2e90*/  PLOP3.LUT P5, PT, P6, P5, PT, 0x2f, 0xf2 ;  /* 0x0000000000f2781c */ /* 0x000fda00037aa577 */
[----:B------:R-:W-:Y:S05]  /*2ea0*/  @P5 BRA `(.L_x_68) ;  /* 0x00000004001c5947 */ /* 0x000fea0003800000 */
[----:B------:R-:W-:Y:S02]  /*2eb0*/  FSETP.NEU.FTZ.AND P6, PT, |R3|, +INF , PT ;  /* 0x7f8000000300780b */ /* 0x000fe40003fdd200 */
[----:B------:R-:W-:-:S04]  /*2ec0*/  LOP3.LUT P5, RZ, R4, 0x7fffffff, RZ, 0xc0, !PT ;  /* 0x7fffffff04ff7812 */ /* 0x000fc800078ac0ff */
[----:B------:R-:W-:-:S13]  /*2ed0*/  PLOP3.LUT P5, PT, P6, P5, PT, 0x2f, 0xf2 ;  /* 0x0000000000f2781c */ /* 0x000fda00037aa577 */
[----:B------:R-:W-:Y:S05]  /*2ee0*/  @P5 BRA `(.L_x_69) ;  /* 0x0000000400005947 */ /* 0x000fea0003800000 */
[----:B------:R-:W-:Y:S02]  /*2ef0*/  ISETP.GE.AND P5, PT, R27, RZ, PT ;  /* 0x000000ff1b00720c */ /* 0x000fe40003fa6270 */
[----:B------:R-:W-:-:S11]  /*2f00*/  ISETP.GE.AND P6, PT, R26, RZ, PT ;  /* 0x000000ff1a00720c */ /* 0x000fd60003fc6270 */
[----:B------:R-:W-:Y:S01]  /*2f10*/  @P5 IMAD.MOV.U32 R25, RZ, RZ, RZ ;  /* 0x000000ffff195224 */ /* 0x000fe200078e00ff */
[----:B------:R-:W-:Y:S01]  /*2f20*/  @!P5 MOV R25, 0xffffffc0 ;  /* 0xffffffc00019d802 */ /* 0x000fe20000000f00 */
[----:B------:R-:W-:Y:S01]  /*2f30*/  @!P5 FFMA R3, R3, 1.84467440737095516160e+19, RZ ;  /* 0x5f8000000303d823 */ /* 0x000fe200000000ff */
[----:B------:R-:W-:-:S03]  /*2f40*/  @!P6 FFMA R4, R4, 1.84467440737095516160e+19, RZ ;  /* 0x5f8000000404e823 */ /* 0x000fc600000000ff */
[----:B------:R-:W-:-:S07]  /*2f50*/  @!P6 VIADD R25, R25, 0x40 ;  /* 0x000000401919e836 */ /* 0x000fce0000000000 */
.L_x_65:
[----:B------:R-:W-:Y:S01]  /*2f60*/  LEA R27, R5, 0xc0800000, 0x17 ;  /* 0xc0800000051b7811 */ /* 0x000fe200078eb8ff */
[----:B------:R-:W-:Y:S01]  /*2f70*/  VIADD R28, R21, 0xffffff81 ;  /* 0xffffff81151c7836 */ /* 0x000fe20000000000 */
[----:B------:R-:W-:Y:S02]  /*2f80*/  BSSY.RECONVERGENT B1, `(.L_x_70) ;  /* 0x0000035000017945 */ /* 0x000fe40003800200 */
[----:B------:R-:W-:Y:S01]  /*2f90*/  IADD3 R29, PT, PT, -R27, R4, RZ ;  /* 0x000000041b1d7210 */ /* 0x000fe20007ffe1ff */
[C---:B------:R-:W-:Y:S01]  /*2fa0*/  IMAD R3, R28.reuse, -0x800000, R3 ;  /* 0xff8000001c037824 */ /* 0x040fe200078e0203 */
[----:B------:R-:W-:Y:S02]  /*2fb0*/  IADD3 R28, PT, PT, R28, 0x7f, -R5 ;  /* 0x0000007f1c1c7810 */ /* 0x000fe40007ffe805 */
[----:B------:R-:W0:Y:S01]  /*2fc0*/  MUFU.RCP R27, R29 ;  /* 0x0000001d001b7308 */ /* 0x000e220000001000 */
[----:B------:R-:W-:Y:S01]  /*2fd0*/  FADD.FTZ R26, -R29, -RZ ;  /* 0x800000ff1d1a7221 */ /* 0x000fe20000010100 */
[----:B------:R-:W-:-:S03]  /*2fe0*/  IADD3 R28, PT, PT, R28, R25, RZ ;  /* 0x000000191c1c7210 */ /* 0x000fc60007ffe0ff */
[----:B0-----:R-:W-:-:S04]  /*2ff0*/  FFMA R4, R27, R26, 1 ;  /* 0x3f8000001b047423 */ /* 0x001fc8000000001a */
[----:B------:R-:W-:-:S04]  /*3000*/  FFMA R4, R27, R4, R27 ;  /* 0x000000041b047223 */ /* 0x000fc8000000001b */
[----:B------:R-:W-:-:S04]  /*3010*/  FFMA R5, R3, R4, RZ ;  /* 0x0000000403057223 */ /* 0x000fc800000000ff */
[----:B------:R-:W-:-:S04]  /*3020*/  FFMA R21, R26, R5, R3 ;  /* 0x000000051a157223 */ /* 0x000fc80000000003 */
[----:B------:R-:W-:-:S04]  /*3030*/  FFMA R5, R4, R21, R5 ;  /* 0x0000001504057223 */ /* 0x000fc80000000005 */
[----:B------:R-:W-:-:S04]  /*3040*/  FFMA R26, R26, R5, R3 ;  /* 0x000000051a1a7223 */ /* 0x000fc80000000003 */
[----:B------:R-:W-:-:S05]  /*3050*/  FFMA R3, R4, R26, R5 ;  /* 0x0000001a04037223 */ /* 0x000fca0000000005 */
[----:B------:R-:W-:-:S04]  /*3060*/  SHF.R.U32.HI R21, RZ, 0x17, R3 ;  /* 0x00000017ff157819 */ /* 0x000fc80000011603 */
[----:B------:R-:W-:-:S05]  /*3070*/  LOP3.LUT R21, R21, 0xff, RZ, 0xc0, !PT ;  /* 0x000000ff15157812 */ /* 0x000fca00078ec0ff */
[----:B------:R-:W-:-:S05]  /*3080*/  IMAD.IADD R21, R21, 0x1, R28 ;  /* 0x0000000115157824 */ /* 0x000fca00078e021c */
[----:B------:R-:W-:-:S04]  /*3090*/  IADD3 R25, PT, PT, R21, -0x1, RZ ;  /* 0xffffffff15197810 */ /* 0x000fc80007ffe0ff */
[----:B------:R-:W-:-:S13]  /*30a0*/  ISETP.GE.U32.AND P5, PT, R25, 0xfe, PT ;  /* 0x000000fe1900780c */ /* 0x000fda0003fa6070 */
[----:B------:R-:W-:Y:S05]  /*30b0*/  @!P5 BRA `(.L_x_71) ;  /* 0x000000000080d947 */ /* 0x000fea0003800000 */
[----:B------:R-:W-:-:S13]  /*30c0*/  ISETP.GT.AND P5, PT, R21, 0xfe, PT ;  /* 0x000000fe1500780c */ /* 0x000fda0003fa4270 */
[----:B------:R-:W-:Y:S05]  /*30d0*/  @P5 BRA `(.L_x_72) ;  /* 0x00000000006c5947 */ /* 0x000fea0003800000 */
[----:B------:R-:W-:-:S13]  /*30e0*/  ISETP.GE.AND P5, PT, R21, 0x1, PT ;  /* 0x000000011500780c */ /* 0x000fda0003fa6270 */
[----:B------:R-:W-:Y:S05]  /*30f0*/  @P5 BRA `(.L_x_73) ;  /* 0x0000000000745947 */ /* 0x000fea0003800000 */
[----:B------:R-:W-:Y:S02]  /*3100*/  ISETP.GE.AND P5, PT, R21, -0x18, PT ;  /* 0xffffffe81500780c */ /* 0x000fe40003fa6270 */
[----:B------:R-:W-:-:S11]  /*3110*/  LOP3.LUT R3, R3, 0x80000000, RZ, 0xc0, !PT ;  /* 0x8000000003037812 */ /* 0x000fd600078ec0ff */
[----:B------:R-:W-:Y:S05]  /*3120*/  @!P5 BRA `(.L_x_73) ;  /* 0x000000000068d947 */ /* 0x000fea0003800000 */
[CCC-:B------:R-:W-:Y:S01]  /*3130*/  FFMA.RZ R27, R4.reuse, R26.reuse, R5.reuse ;  /* 0x0000001a041b7223 */ /* 0x1c0fe2000000c005 */
[CCC-:B------:R-:W-:Y:S01]  /*3140*/  FFMA.RP R25, R4.reuse, R26.reuse, R5.reuse ;  /* 0x0000001a04197223 */ /* 0x1c0fe20000008005 */
[----:B------:R-:W-:Y:S01]  /*3150*/  FFMA.RM R4, R4, R26, R5 ;  /* 0x0000001a04047223 */ /* 0x000fe20000004005 */
[C---:B------:R-:W-:Y:S01]  /*3160*/  VIADD R26, R21.reuse, 0x20 ;  /* 0x00000020151a7836 */ /* 0x040fe20000000000 */
[----:B------:R-:W-:Y:S02]  /*3170*/  ISETP.NE.AND P5, PT, R21, RZ, PT ;  /* 0x000000ff1500720c */ /* 0x000fe40003fa5270 */
[----:B------:R-:W-:Y:S02]  /*3180*/  LOP3.LUT R5, R27, 0x7fffff, RZ, 0xc0, !PT ;  /* 0x007fffff1b057812 */ /* 0x000fe400078ec0ff */
[----:B------:R-:W-:Y:S02]  /*3190*/  IADD3 R28, PT, PT, -R21, RZ, RZ ;  /* 0x000000ff151c7210 */ /* 0x000fe40007ffe1ff */
[----:B------:R-:W-:-:S02]  /*31a0*/  LOP3.LUT R5, R5, 0x800000, RZ, 0xfc, !PT ;  /* 0x0080000005057812 */ /* 0x000fc400078efcff */
[----:B------:R-:W-:Y:S02]  /*31b0*/  ISETP.NE.AND P6, PT, R21, RZ, PT ;  /* 0x000000ff1500720c */ /* 0x000fe40003fc5270 */
[----:B------:R-:W-:Y:S02]  /*31c0*/  SHF.L.U32 R26, R5, R26, RZ ;  /* 0x0000001a051a7219 */ /* 0x000fe400000006ff */
[----:B------:R-:W-:Y:S02]  /*31d0*/  SEL R28, R28, RZ, P5 ;  /* 0x000000ff1c1c7207 */ /* 0x000fe40002800000 */
[----:B------:R-:W-:Y:S02]  /*31e0*/  FSETP.NEU.FTZ.AND P5, PT, R25, R4, PT ;  /* 0x000000041900720b */ /* 0x000fe40003fbd000 */
[----:B------:R-:W-:Y:S02]  /*31f0*/  ISETP.NE.AND P6, PT, R26, RZ, P6 ;  /* 0x000000ff1a00720c */ /* 0x000fe400037c5270 */
[----:B------:R-:W-:-:S02]  /*3200*/  SHF.R.U32.HI R28, RZ, R28, R5 ;  /* 0x0000001cff1c7219 */ /* 0x000fc40000011605 */
[----:B------:R-:W-:Y:S02]  /*3210*/  PLOP3.LUT P5, PT, P5, P6, PT, 0xf8, 0x8f ;  /* 0x00000000008f781c */ /* 0x000fe40002fadf70 */
[----:B------:R-:W-:Y:S02]  /*3220*/  SHF.R.U32.HI R5, RZ, 0x1, R28 ;  /* 0x00000001ff057819 */ /* 0x000fe4000001161c */
[----:B------:R-:W-:-:S04]  /*3230*/  SEL R4, RZ, 0x1, !P5 ;  /* 0x00000001ff047807 */ /* 0x000fc80006800000 */
[----:B------:R-:W-:-:S04]  /*3240*/  LOP3.LUT R21, R4, 0x1, R5, 0xf8, !PT ;  /* 0x0000000104157812 */ /* 0x000fc800078ef805 */
[----:B------:R-:W-:-:S05]  /*3250*/  LOP3.LUT R28, R21, R28, RZ, 0xc0, !PT ;  /* 0x0000001c151c7212 */ /* 0x000fca00078ec0ff */
[----:B------:R-:W-:-:S05]  /*3260*/  IMAD.IADD R28, R5, 0x1, R28 ;  /* 0x00000001051c7824 */ /* 0x000fca00078e021c */
[----:B------:R-:W-:Y:S01]  /*3270*/  LOP3.LUT R3, R28, R3, RZ, 0xfc, !PT ;  /* 0x000000031c037212 */ /* 0x000fe200078efcff */
[----:B------:R-:W-:Y:S06]  /*3280*/  BRA `(.L_x_73) ;  /* 0x0000000000107947 */ /* 0x000fec0003800000 */
.L_x_72:
[----:B------:R-:W-:-:S04]  /*3290*/  LOP3.LUT R3, R3, 0x80000000, RZ, 0xc0, !PT ;  /* 0x8000000003037812 */ /* 0x000fc800078ec0ff */
[----:B------:R-:W-:Y:S01]  /*32a0*/  LOP3.LUT R3, R3, 0x7f800000, RZ, 0xfc, !PT ;  /* 0x7f80000003037812 */ /* 0x000fe200078efcff */
[----:B------:R-:W-:Y:S06]  /*32b0*/  BRA `(.L_x_73) ;  /* 0x0000000000047947 */ /* 0x000fec0003800000 */
.L_x_71:
[----:B------:R-:W-:-:S07]  /*32c0*/  LEA R3, R28, R3, 0x17 ;  /* 0x000000031c037211 */ /* 0x000fce00078eb8ff */
.L_x_73:
[----:B------:R-:W-:Y:S05]  /*32d0*/  BSYNC.RECONVERGENT B1 ;  /* 0x0000000000017941 */ /* 0x000fea0003800200 */
.L_x_70:
[----:B------:R-:W-:Y:S05]  /*32e0*/  BRA `(.L_x_74) ;  /* 0x0000000000207947 */ /* 0x000fea0003800000 */
.L_x_69:
[----:B------:R-:W-:-:S04]  /*32f0*/  LOP3.LUT R3, R4, 0x80000000, R3, 0x48, !PT ;  /* 0x8000000004037812 */ /* 0x000fc800078e4803 */
[----:B------:R-:W-:Y:S01]  /*3300*/  LOP3.LUT R3, R3, 0x7f800000, RZ, 0xfc, !PT ;  /* 0x7f80000003037812 */ /* 0x000fe200078efcff */
[----:B------:R-:W-:Y:S06]  /*3310*/  BRA `(.L_x_74) ;  /* 0x0000000000147947 */ /* 0x000fec0003800000 */
.L_x_68:
[----:B------:R-:W-:Y:S01]  /*3320*/  LOP3.LUT R3, R4, 0x80000000, R3, 0x48, !PT ;  /* 0x8000000004037812 */ /* 0x000fe200078e4803 */
[----:B------:R-:W-:Y:S06]  /*3330*/  BRA `(.L_x_74) ;  /* 0x00000000000c7947 */ /* 0x000fec0003800000 */
.L_x_67:
[----:B------:R-:W0:Y:S01]  /*3340*/  MUFU.RSQ R3, -QNAN ;  /* 0xffc0000000037908 */ /* 0x000e220000001400 */
[----:B------:R-:W-:Y:S05]  /*3350*/  BRA `(.L_x_74) ;  /* 0x0000000000047947 */ /* 0x000fea0003800000 */
.L_x_66:
[----:B------:R-:W-:-:S07]  /*3360*/  FADD.FTZ R3, R3, R4 ;  /* 0x0000000403037221 */ /* 0x000fce0000010000 */
.L_x_74:
[----:B------:R-:W-:Y:S05]  /*3370*/  BSYNC.RECONVERGENT B0 ;  /* 0x0000000000007941 */ /* 0x000fea0003800200 */
.L_x_64:
[----:B------:R-:W-:Y:S02]  /*3380*/  HFMA2 R5, -RZ, RZ, 0, 0 ;  /* 0x00000000ff057431 */ /* 0x000fe400000001ff */
[----:B------:R-:W-:-:S04]  /*3390*/  IMAD.MOV.U32 R4, RZ, RZ, R20 ;  /* 0x000000ffff047224 */ /* 0x000fc800078e0014 */
[----:B0-----:R-:W-:Y:S05]  /*33a0*/  RET.REL.NODEC R4 `(cenergyCoarsenCoalescedKernel) ;  /* 0xffffffcc04147950 */ /* 0x001fea0003c3ffff */
.L_x_75:
[----:B------:R-:W-:-:S00]  /*33b0*/  BRA `(.L_x_75) ;  /* 0xfffffffc00fc7947 */ /* 0x000fc0000383ffff */
[----:B------:R-:W-:-:S00]  /*33c0*/  NOP ;  /* 0x0000000000007918 */ /* 0x000fc00000000000 */
        /* <DEDUP_REMOVED lines=11> */
.L_x_77:


//--------------------- .nv.shared.cenergyCoarsenCoalescedKernel --------------------------
	.section	.nv.shared.cenergyCoarsenCoalescedKernel,"aw",@nobits
	.sectionflags	@""
	.align	4
.nv.shared.cenergyCoarsenCoalescedKernel:
	.zero		9216


//--------------------- .nv.shared.reserved.0     --------------------------
	.section	.nv.shared.reserved.0,"aw",@nobits
	.weak		__nv_reservedSMEM_offset_0_alias
	.size		__nv_reservedSMEM_offset_0_alias, 0, 64
	.other		__nv_reservedSMEM_offset_0_alias,@"STO_CUDA_RESERVED_SHARED STV_DEFAULT"
__nv_reservedSMEM_offset_0_alias:
	.zero		0
	.zero		64


//--------------------- .nv.constant0.cenergyCoarsenCoalescedKernel --------------------------
	.section	.nv.constant0.cenergyCoarsenCoalescedKernel,"a",@progbits
	.sectionflags	@""
	.align	4
.nv.constant0.cenergyCoarsenCoalescedKernel:
	.zero		932


//--------------------- SYMBOLS --------------------------

	.type		.nv.reservedSmem.offset0,@object
	.size		.nv.reservedSmem.offset0,0x4
	.type		.nv.reservedSmem.cap,@object
	.size		.nv.reservedSmem.cap,0x4
